//
// Generated by NVIDIA NVVM Compiler
//
// Compiler Build ID: CL-36424714
// Cuda compilation tools, release 13.0, V13.0.88
// Based on NVVM 20.0.0
//

.version 9.0
.target sm_100
.address_size 64

	// .globl	_Z12dgemm_kernelPKdS0_Pdmmmbbmmm
.extern .func __assertfail
(
	.param .b64 __assertfail_param_0,
	.param .b64 __assertfail_param_1,
	.param .b32 __assertfail_param_2,
	.param .b64 __assertfail_param_3,
	.param .b64 __assertfail_param_4
)
;
.global .align 1 .b8 __unnamed_1[54] = {71, 76, 111, 97, 100, 70, 105, 114, 115, 116, 80, 111, 115, 58, 58, 71, 76, 111, 97, 100, 70, 105, 114, 115, 116, 80, 111, 115, 40, 117, 110, 115, 105, 103, 110, 101, 100, 32, 105, 110, 116, 44, 32, 95, 95, 110, 118, 95, 98, 111, 111, 108, 41};
.global .align 1 .b8 __unnamed_2[184] = {77, 101, 109, 84, 114, 97, 110, 115, 102, 101, 114, 58, 58, 77, 101, 109, 84, 114, 97, 110, 115, 102, 101, 114, 40, 99, 111, 110, 115, 116, 32, 100, 111, 117, 98, 108, 101, 32, 42, 44, 32, 99, 111, 110, 115, 116, 32, 100, 111, 117, 98, 108, 101, 32, 42, 44, 32, 117, 110, 115, 105, 103, 110, 101, 100, 32, 108, 111, 110, 103, 44, 32, 117, 110, 115, 105, 103, 110, 101, 100, 32, 108, 111, 110, 103, 44, 32, 117, 110, 115, 105, 103, 110, 101, 100, 32, 108, 111, 110, 103, 44, 32, 117, 110, 115, 105, 103, 110, 101, 100, 32, 108, 111, 110, 103, 44, 32, 117, 110, 115, 105, 103, 110, 101, 100, 32, 108, 111, 110, 103, 44, 32, 95, 95, 110, 118, 95, 98, 111, 111, 108, 44, 32, 95, 95, 110, 118, 95, 98, 111, 111, 108, 44, 32, 117, 110, 115, 105, 103, 110, 101, 100, 32, 108, 111, 110, 103, 44, 32, 117, 110, 115, 105, 103, 110, 101, 100, 32, 108, 111, 110, 103, 41};
.global .align 1 .b8 __unnamed_3[93] = {87, 97, 114, 112, 65, 99, 99, 117, 109, 117, 108, 97, 116, 111, 114, 58, 58, 87, 97, 114, 112, 65, 99, 99, 117, 109, 117, 108, 97, 116, 111, 114, 40, 117, 110, 115, 105, 103, 110, 101, 100, 32, 108, 111, 110, 103, 44, 32, 117, 110, 115, 105, 103, 110, 101, 100, 32, 108, 111, 110, 103, 44, 32, 117, 110, 115, 105, 103, 110, 101, 100, 32, 108, 111, 110, 103, 44, 32, 117, 110, 115, 105, 103, 110, 101, 100, 32, 108, 111, 110, 103, 41};
.global .align 1 .b8 __unnamed_4[172] = {118, 111, 105, 100, 32, 100, 103, 101, 109, 109, 95, 107, 101, 114, 110, 101, 108, 40, 99, 111, 110, 115, 116, 32, 100, 111, 117, 98, 108, 101, 32, 42, 44, 32, 99, 111, 110, 115, 116, 32, 100, 111, 117, 98, 108, 101, 32, 42, 44, 32, 100, 111, 117, 98, 108, 101, 32, 42, 44, 32, 117, 110, 115, 105, 103, 110, 101, 100, 32, 108, 111, 110, 103, 44, 32, 117, 110, 115, 105, 103, 110, 101, 100, 32, 108, 111, 110, 103, 44, 32, 117, 110, 115, 105, 103, 110, 101, 100, 32, 108, 111, 110, 103, 44, 32, 95, 95, 110, 118, 95, 98, 111, 111, 108, 44, 32, 95, 95, 110, 118, 95, 98, 111, 111, 108, 44, 32, 117, 110, 115, 105, 103, 110, 101, 100, 32, 108, 111, 110, 103, 44, 32, 117, 110, 115, 105, 103, 110, 101, 100, 32, 108, 111, 110, 103, 44, 32, 117, 110, 115, 105, 103, 110, 101, 100, 32, 108, 111, 110, 103, 41};
// _ZZ12dgemm_kernelPKdS0_PdmmmbbmmmE7shared2 has been demoted
.global .align 1 .b8 $str[35] = {98, 108, 111, 99, 107, 68, 105, 109, 46, 121, 32, 61, 61, 32, 52, 32, 38, 38, 32, 98, 108, 111, 99, 107, 68, 105, 109, 46, 122, 32, 61, 61, 32, 52};
.global .align 1 .b8 $str$1[27] = {47, 116, 109, 112, 47, 115, 97, 115, 115, 95, 99, 117, 95, 103, 109, 101, 56, 100, 102, 48, 120, 47, 107, 46, 99, 117};
.extern .shared .align 16 .b8 shared[];
.global .align 1 .b8 $str$2[32] = {98, 108, 111, 99, 107, 68, 105, 109, 46, 120, 32, 61, 61, 32, 51, 50, 32, 38, 38, 32, 119, 97, 114, 112, 95, 105, 100, 32, 60, 32, 56};
.global .align 1 .b8 $str$3[30] = {98, 108, 111, 99, 107, 68, 105, 109, 46, 121, 32, 42, 32, 98, 108, 111, 99, 107, 68, 105, 109, 46, 122, 32, 61, 61, 32, 49, 54};
.global .align 1 .b8 $str$4[55] = {98, 108, 111, 99, 107, 68, 105, 109, 46, 121, 32, 61, 61, 32, 52, 32, 38, 38, 32, 98, 108, 111, 99, 107, 68, 105, 109, 46, 122, 32, 61, 61, 32, 52, 32, 38, 38, 32, 98, 108, 111, 99, 107, 68, 105, 109, 46, 120, 32, 61, 61, 32, 51, 50};

.visible .entry _Z12dgemm_kernelPKdS0_Pdmmmbbmmm(
	.param .u64 .ptr .align 1 _Z12dgemm_kernelPKdS0_Pdmmmbbmmm_param_0,
	.param .u64 .ptr .align 1 _Z12dgemm_kernelPKdS0_Pdmmmbbmmm_param_1,
	.param .u64 .ptr .align 1 _Z12dgemm_kernelPKdS0_Pdmmmbbmmm_param_2,
	.param .u64 _Z12dgemm_kernelPKdS0_Pdmmmbbmmm_param_3,
	.param .u64 _Z12dgemm_kernelPKdS0_Pdmmmbbmmm_param_4,
	.param .u64 _Z12dgemm_kernelPKdS0_Pdmmmbbmmm_param_5,
	.param .u8 _Z12dgemm_kernelPKdS0_Pdmmmbbmmm_param_6,
	.param .u8 _Z12dgemm_kernelPKdS0_Pdmmmbbmmm_param_7,
	.param .u64 _Z12dgemm_kernelPKdS0_Pdmmmbbmmm_param_8,
	.param .u64 _Z12dgemm_kernelPKdS0_Pdmmmbbmmm_param_9,
	.param .u64 _Z12dgemm_kernelPKdS0_Pdmmmbbmmm_param_10
)
.maxntid 512
.minnctapersm 1
{
	.reg .pred 	%p<147>;
	.reg .b16 	%rs<5>;
	.reg .b32 	%r<210>;
	.reg .b64 	%rd<326>;
	.reg .b64 	%fd<1556>;
	// demoted variable
	.shared .align 16 .b8 _ZZ12dgemm_kernelPKdS0_PdmmmbbmmmE7shared2[32768];
	ld.param.u64 	%rd89, [_Z12dgemm_kernelPKdS0_Pdmmmbbmmm_param_0];
	ld.param.u64 	%rd90, [_Z12dgemm_kernelPKdS0_Pdmmmbbmmm_param_1];
	ld.param.u64 	%rd97, [_Z12dgemm_kernelPKdS0_Pdmmmbbmmm_param_2];
	ld.param.u64 	%rd91, [_Z12dgemm_kernelPKdS0_Pdmmmbbmmm_param_3];
	ld.param.u64 	%rd92, [_Z12dgemm_kernelPKdS0_Pdmmmbbmmm_param_4];
	ld.param.u64 	%rd93, [_Z12dgemm_kernelPKdS0_Pdmmmbbmmm_param_5];
	ld.param.s8 	%rs2, [_Z12dgemm_kernelPKdS0_Pdmmmbbmmm_param_6];
	ld.param.s8 	%rs3, [_Z12dgemm_kernelPKdS0_Pdmmmbbmmm_param_7];
	ld.param.u64 	%rd94, [_Z12dgemm_kernelPKdS0_Pdmmmbbmmm_param_8];
	ld.param.u64 	%rd95, [_Z12dgemm_kernelPKdS0_Pdmmmbbmmm_param_9];
	ld.param.u64 	%rd96, [_Z12dgemm_kernelPKdS0_Pdmmmbbmmm_param_10];
	cvta.to.global.u64 	%rd1, %rd97;
	mov.u32 	%r1, %ntid.y;
	setp.eq.s32 	%p3, %r1, 4;
	mov.u32 	%r2, %ntid.z;
	setp.eq.s32 	%p4, %r2, 4;
	and.pred  	%p1, %p3, %p4;
	@%p1 bra 	$L__BB0_2;
	mov.u64 	%rd98, $str;
	cvta.global.u64 	%rd99, %rd98;
	mov.u64 	%rd100, $str$1;
	cvta.global.u64 	%rd101, %rd100;
	mov.u64 	%rd102, __unnamed_4;
	cvta.global.u64 	%rd103, %rd102;
	{ // callseq 0, 0
	.param .b64 param0;
	st.param.b64 	[param0], %rd99;
	.param .b64 param1;
	st.param.b64 	[param1], %rd101;
	.param .b32 param2;
	st.param.b32 	[param2], 278;
	.param .b64 param3;
	st.param.b64 	[param3], %rd103;
	.param .b64 param4;
	st.param.b64 	[param4], 1;
	call.uni 
	__assertfail, 
	(
	param0, 
	param1, 
	param2, 
	param3, 
	param4
	);
	} // callseq 0
$L__BB0_2:
	mov.u32 	%r205, %ctaid.y;
	mov.u32 	%r206, %ctaid.z;
	add.s64 	%rd104, %rd92, 127;
	shr.u64 	%rd105, %rd104, 7;
	cvt.u32.u64 	%r5, %rd105;
	add.s64 	%rd106, %rd91, 127;
	shr.u64 	%rd107, %rd106, 7;
	cvt.u32.u64 	%r46, %rd107;
	and.b32  	%r47, %r5, -4;
	setp.ge.u32 	%p5, %r205, %r47;
	and.b32  	%r48, %r46, -4;
	setp.ge.u32 	%p6, %r206, %r48;
	or.pred  	%p7, %p6, %p5;
	@%p7 bra 	$L__BB0_4;
	and.b32  	%r49, %r205, 3;
	and.b32  	%r50, %r205, 4;
	setp.eq.s32 	%p8, %r50, 0;
	xor.b32  	%r51, %r49, 3;
	selp.b32 	%r52, %r49, %r51, %p8;
	and.b32  	%r53, %r206, 65532;
	or.b32  	%r6, %r52, %r53;
	shr.u32 	%r54, %r205, 2;
	shr.u32 	%r55, %r5, 2;
	and.b32  	%r56, %r206, 3;
	mad.lo.s32 	%r205, %r55, %r56, %r54;
	mov.u32 	%r206, %r6;
$L__BB0_4:
	mul.wide.u32 	%rd2, %r206, 128;
	mul.wide.u32 	%rd3, %r205, 128;
	setp.ge.u64 	%p9, %rd2, %rd91;
	setp.ge.u64 	%p10, %rd3, %rd92;
	or.pred  	%p11, %p9, %p10;
	@%p11 bra 	$L__BB0_149;
	mul.lo.s32 	%r57, %r1, %r2;
	setp.eq.s32 	%p12, %r57, 16;
	@%p12 bra 	$L__BB0_7;
	mov.u64 	%rd108, $str$3;
	cvta.global.u64 	%rd109, %rd108;
	mov.u64 	%rd110, $str$1;
	cvta.global.u64 	%rd111, %rd110;
	mov.u64 	%rd112, __unnamed_2;
	cvta.global.u64 	%rd113, %rd112;
	{ // callseq 1, 0
	.param .b64 param0;
	st.param.b64 	[param0], %rd109;
	.param .b64 param1;
	st.param.b64 	[param1], %rd111;
	.param .b32 param2;
	st.param.b32 	[param2], 32;
	.param .b64 param3;
	st.param.b64 	[param3], %rd113;
	.param .b64 param4;
	st.param.b64 	[param4], 1;
	call.uni 
	__assertfail, 
	(
	param0, 
	param1, 
	param2, 
	param3, 
	param4
	);
	} // callseq 1
$L__BB0_7:
	mov.u32 	%r10, %tid.z;
	mov.u32 	%r11, %tid.y;
	mad.lo.s32 	%r12, %r10, %r1, %r11;
	and.b32  	%r13, %r12, 8;
	setp.eq.s32 	%p13, %r13, 0;
	setp.eq.s16 	%p14, %rs3, 0;
	selp.u16 	%rs4, 1, 0, %p14;
	selp.b16 	%rs1, %rs2, %rs4, %p13;
	and.b32  	%r14, %r12, 7;
	setp.eq.s16 	%p15, %rs1, 0;
	@%p15 bra 	$L__BB0_9;
	mov.u32 	%r58, %tid.x;
	and.b32  	%r59, %r58, 1;
	shl.b32 	%r60, %r14, 1;
	or.b32  	%r207, %r60, %r59;
	and.b32  	%r61, %r58, 14;
	shr.u32 	%r62, %r58, 4;
	or.b32  	%r208, %r61, %r62;
	bra.uni 	$L__BB0_10;
$L__BB0_9:
	mov.u32 	%r63, %tid.x;
	and.b32  	%r207, %r63, 15;
	shl.b32 	%r64, %r14, 1;
	shr.u32 	%r65, %r63, 4;
	or.b32  	%r208, %r64, %r65;
$L__BB0_10:
	mov.u32 	%r21, %ntid.x;
	setp.eq.s32 	%p16, %r21, 32;
	@%p16 bra 	$L__BB0_12;
	mov.u64 	%rd114, $str$2;
	cvta.global.u64 	%rd115, %rd114;
	mov.u64 	%rd116, $str$1;
	cvta.global.u64 	%rd117, %rd116;
	mov.u64 	%rd118, __unnamed_1;
	cvta.global.u64 	%rd119, %rd118;
	{ // callseq 2, 0
	.param .b64 param0;
	st.param.b64 	[param0], %rd115;
	.param .b64 param1;
	st.param.b64 	[param1], %rd117;
	.param .b32 param2;
	st.param.b32 	[param2], 16;
	.param .b64 param3;
	st.param.b64 	[param3], %rd119;
	.param .b64 param4;
	st.param.b64 	[param4], 1;
	call.uni 
	__assertfail, 
	(
	param0, 
	param1, 
	param2, 
	param3, 
	param4
	);
	} // callseq 2
$L__BB0_12:
	setp.ne.s32 	%p17, %r208, 15;
	@%p17 bra 	$L__BB0_14;
	shr.u32 	%r71, %r207, 1;
	mul.lo.s32 	%r72, %r71, 34;
	and.b32  	%r73, %r207, 1;
	or.b32  	%r209, %r72, %r73;
	bra.uni 	$L__BB0_15;
$L__BB0_14:
	shr.u32 	%r66, %r208, 1;
	shl.b32 	%r67, %r208, 4;
	and.b32  	%r68, %r67, 16;
	or.b32  	%r69, %r68, %r207;
	mad.lo.s32 	%r70, %r66, 34, %r69;
	add.s32 	%r209, %r70, 2;
$L__BB0_15:
	setp.eq.s32 	%p18, %r21, 32;
	setp.eq.s16 	%p19, %rs1, 0;
	setp.eq.s32 	%p20, %r13, 0;
	selp.b64 	%rd120, %rd91, %rd92, %p20;
	selp.b64 	%rd121, %rd2, %rd3, %p20;
	cvt.u64.u32 	%rd122, %r207;
	add.s64 	%rd123, %rd121, %rd122;
	selp.b64 	%rd124, %rd94, %rd95, %p20;
	shl.b64 	%rd125, %rd124, 7;
	selp.b64 	%rd4, %rd125, 128, %p19;
	selp.b64 	%rd5, 128, %rd125, %p19;
	selp.b64 	%rd126, %rd89, %rd90, %p20;
	shr.u64 	%rd127, %rd5, 4;
	shr.u64 	%rd128, %rd4, 4;
	cvt.u64.u32 	%rd6, %r208;
	mul.lo.s64 	%rd129, %rd128, %rd6;
	mad.lo.s64 	%rd130, %rd123, %rd127, %rd129;
	add.s64 	%rd324, %rd126, %rd130;
	setp.gt.u64 	%p21, %rd120, %rd123;
	sub.s64 	%rd131, %rd120, %rd123;
	add.s64 	%rd132, %rd131, 15;
	shr.u64 	%rd133, %rd132, 4;
	min.u64 	%rd134, %rd133, 8;
	cvt.u32.u64 	%r74, %rd134;
	selp.b32 	%r25, %r74, 0, %p21;
	and.pred  	%p22, %p18, %p1;
	@%p22 bra 	$L__BB0_17;
	mov.u64 	%rd135, $str$4;
	cvta.global.u64 	%rd136, %rd135;
	mov.u64 	%rd137, $str$1;
	cvta.global.u64 	%rd138, %rd137;
	mov.u64 	%rd139, __unnamed_3;
	cvta.global.u64 	%rd140, %rd139;
	{ // callseq 3, 0
	.param .b64 param0;
	st.param.b64 	[param0], %rd136;
	.param .b64 param1;
	st.param.b64 	[param1], %rd138;
	.param .b32 param2;
	st.param.b32 	[param2], 117;
	.param .b64 param3;
	st.param.b64 	[param3], %rd140;
	.param .b64 param4;
	st.param.b64 	[param4], 1;
	call.uni 
	__assertfail, 
	(
	param0, 
	param1, 
	param2, 
	param3, 
	param4
	);
	} // callseq 3
$L__BB0_17:
	sub.s64 	%rd145, %rd93, %rd6;
	add.s64 	%rd146, %rd145, 15;
	shr.u64 	%rd147, %rd146, 4;
	setp.gt.u64 	%p23, %rd93, %rd6;
	selp.b64 	%rd148, %rd147, 0, %p23;
	shl.b32 	%r75, %r11, 5;
	cvt.u64.u32 	%rd149, %r75;
	add.s64 	%rd8, %rd3, %rd149;
	shl.b32 	%r77, %r10, 5;
	cvt.u64.u32 	%rd150, %r77;
	add.s64 	%rd9, %rd2, %rd150;
	setp.ge.u64 	%p24, %rd8, %rd92;
	setp.ge.u64 	%p25, %rd9, %rd91;
	or.pred  	%p2, %p24, %p25;
	setp.eq.s64 	%p26, %rd148, 0;
	max.u64 	%rd151, %rd148, 1;
	add.s64 	%rd325, %rd151, -1;
	selp.b32 	%r26, 0, 8, %p26;
	mov.u64 	%rd141, %rd324;
	// begin inline asm
	cvta.to.global.u64 %rd141,%rd141;
	// end inline asm
	shl.b32 	%r78, %r12, 8;
	and.b32  	%r79, %r78, 2048;
	cvt.u64.u32 	%rd152, %r79;
	cvt.u64.u32 	%rd153, %r209;
	add.s64 	%rd12, %rd153, %rd152;
	shl.b64 	%rd154, %rd12, 3;
	mov.u32 	%r80, shared;
	cvt.u64.u32 	%rd155, %r80;
	cvta.shared.u64 	%rd156, %rd155;
	add.s64 	%rd143, %rd156, %rd154;
	// begin inline asm
	cvta.to.shared.u64 %rd143,%rd143;
	// end inline asm
	setp.eq.s32 	%p27, %r25, 0;
	@%p27 bra 	$L__BB0_26;
	// begin inline asm
	cp.async.ca.shared.global [%rd143],[%rd141],8,%r26;
	// end inline asm
	setp.eq.s32 	%p28, %r25, 1;
	@%p28 bra 	$L__BB0_26;
	add.s64 	%rd160, %rd141, %rd5;
	add.s64 	%rd159, %rd143, 2048;
	// begin inline asm
	cp.async.ca.shared.global [%rd159],[%rd160],8,%r26;
	// end inline asm
	setp.eq.s32 	%p29, %r25, 2;
	@%p29 bra 	$L__BB0_26;
	add.s64 	%rd162, %rd160, %rd5;
	add.s64 	%rd161, %rd143, 4096;
	// begin inline asm
	cp.async.ca.shared.global [%rd161],[%rd162],8,%r26;
	// end inline asm
	setp.eq.s32 	%p30, %r25, 3;
	@%p30 bra 	$L__BB0_26;
	add.s64 	%rd164, %rd162, %rd5;
	add.s64 	%rd163, %rd143, 6144;
	// begin inline asm
	cp.async.ca.shared.global [%rd163],[%rd164],8,%r26;
	// end inline asm
	setp.eq.s32 	%p31, %r25, 4;
	@%p31 bra 	$L__BB0_26;
	add.s64 	%rd166, %rd164, %rd5;
	add.s64 	%rd165, %rd143, 8192;
	// begin inline asm
	cp.async.ca.shared.global [%rd165],[%rd166],8,%r26;
	// end inline asm
	setp.eq.s32 	%p32, %r25, 5;
	@%p32 bra 	$L__BB0_26;
	add.s64 	%rd168, %rd166, %rd5;
	add.s64 	%rd167, %rd143, 10240;
	// begin inline asm
	cp.async.ca.shared.global [%rd167],[%rd168],8,%r26;
	// end inline asm
	setp.eq.s32 	%p33, %r25, 6;
	@%p33 bra 	$L__BB0_26;
	add.s64 	%rd170, %rd168, %rd5;
	add.s64 	%rd169, %rd143, 12288;
	// begin inline asm
	cp.async.ca.shared.global [%rd169],[%rd170],8,%r26;
	// end inline asm
	setp.eq.s32 	%p34, %r25, 7;
	@%p34 bra 	$L__BB0_26;
	add.s64 	%rd171, %rd143, 14336;
	add.s64 	%rd172, %rd170, %rd5;
	// begin inline asm
	cp.async.ca.shared.global [%rd171],[%rd172],8,%r26;
	// end inline asm
$L__BB0_26:
	// begin inline asm
	cp.async.commit_group;
	// end inline asm
	setp.eq.s64 	%p35, %rd93, 0;
	mov.f64 	%fd1396, 0d0000000000000000;
	mov.f64 	%fd1397, %fd1396;
	mov.f64 	%fd1398, %fd1396;
	mov.f64 	%fd1399, %fd1396;
	mov.f64 	%fd1400, %fd1396;
	mov.f64 	%fd1401, %fd1396;
	mov.f64 	%fd1402, %fd1396;
	mov.f64 	%fd1403, %fd1396;
	mov.f64 	%fd1404, %fd1396;
	mov.f64 	%fd1405, %fd1396;
	mov.f64 	%fd1406, %fd1396;
	mov.f64 	%fd1407, %fd1396;
	mov.f64 	%fd1408, %fd1396;
	mov.f64 	%fd1409, %fd1396;
	mov.f64 	%fd1410, %fd1396;
	mov.f64 	%fd1411, %fd1396;
	mov.f64 	%fd1412, %fd1396;
	mov.f64 	%fd1413, %fd1396;
	mov.f64 	%fd1414, %fd1396;
	mov.f64 	%fd1415, %fd1396;
	mov.f64 	%fd1416, %fd1396;
	mov.f64 	%fd1417, %fd1396;
	mov.f64 	%fd1418, %fd1396;
	mov.f64 	%fd1419, %fd1396;
	mov.f64 	%fd1420, %fd1396;
	mov.f64 	%fd1421, %fd1396;
	mov.f64 	%fd1422, %fd1396;
	mov.f64 	%fd1423, %fd1396;
	mov.f64 	%fd1424, %fd1396;
	mov.f64 	%fd1425, %fd1396;
	mov.f64 	%fd1426, %fd1396;
	mov.f64 	%fd1427, %fd1396;
	@%p35 bra 	$L__BB0_64;
	mov.u32 	%r89, %tid.x;
	shr.u32 	%r90, %r89, 2;
	shl.b32 	%r91, %r89, 1;
	and.b32  	%r92, %r91, 6;
	mad.lo.s32 	%r27, %r92, 17, %r90;
	shl.b32 	%r28, %r10, 12;
	shl.b32 	%r29, %r11, 8;
	setp.eq.s32 	%p36, %r92, 6;
	mul.lo.s32 	%r93, %r90, 17;
	add.s32 	%r94, %r27, 26;
	selp.b32 	%r30, %r93, %r94, %p36;
	add.s32 	%r31, %r25, -1;
	min.u32 	%r95, %r31, 7;
	add.s32 	%r32, %r95, 1;
	add.s64 	%rd20, %rd93, -1;
	setp.lt.u64 	%p37, %rd93, 17;
	mov.u32 	%r96, _ZZ12dgemm_kernelPKdS0_PdmmmbbmmmE7shared2;
	cvt.u64.u32 	%rd174, %r96;
	cvta.shared.u64 	%rd175, %rd174;
	add.s64 	%rd221, %rd175, %rd154;
	add.s32 	%r98, %r80, %r28;
	shl.b32 	%r99, %r11, 12;
	add.s32 	%r100, %r80, %r99;
	shl.b32 	%r101, %r30, 4;
	add.s32 	%r33, %r98, %r101;
	add.s32 	%r34, %r100, %r101;
	shl.b32 	%r102, %r27, 4;
	add.s32 	%r103, %r100, %r102;
	add.s32 	%r35, %r103, 16384;
	add.s32 	%r36, %r98, %r102;
	mov.f64 	%fd1396, 0d0000000000000000;
	@%p37 bra 	$L__BB0_52;
	shr.u64 	%rd178, %rd20, 4;
	add.s64 	%rd179, %rd178, 1;
	and.b64  	%rd321, %rd179, 2305843009213693950;
	mov.u64 	%rd176, %rd221;
	// begin inline asm
	cvta.to.shared.u64 %rd176,%rd176;
	// end inline asm
	add.s64 	%rd24, %rd176, 14336;
	add.s64 	%rd25, %rd143, 2048;
	add.s32 	%r105, %r96, %r28;
	shl.b32 	%r106, %r29, 4;
	add.s32 	%r107, %r96, %r106;
	add.s32 	%r109, %r107, %r102;
	add.s32 	%r37, %r105, %r102;
	add.s32 	%r38, %r109, 16384;
	add.s32 	%r39, %r105, %r101;
	add.s32 	%r40, %r107, %r101;
	mov.f64 	%fd1396, 0d0000000000000000;
	mov.f64 	%fd1397, %fd1396;
	mov.f64 	%fd1398, %fd1396;
	mov.f64 	%fd1399, %fd1396;
	mov.f64 	%fd1400, %fd1396;
	mov.f64 	%fd1401, %fd1396;
	mov.f64 	%fd1402, %fd1396;
	mov.f64 	%fd1403, %fd1396;
	mov.f64 	%fd1404, %fd1396;
	mov.f64 	%fd1405, %fd1396;
	mov.f64 	%fd1406, %fd1396;
	mov.f64 	%fd1407, %fd1396;
	mov.f64 	%fd1408, %fd1396;
	mov.f64 	%fd1409, %fd1396;
	mov.f64 	%fd1410, %fd1396;
	mov.f64 	%fd1411, %fd1396;
	mov.f64 	%fd1412, %fd1396;
	mov.f64 	%fd1413, %fd1396;
	mov.f64 	%fd1414, %fd1396;
	mov.f64 	%fd1415, %fd1396;
	mov.f64 	%fd1416, %fd1396;
	mov.f64 	%fd1417, %fd1396;
	mov.f64 	%fd1418, %fd1396;
	mov.f64 	%fd1419, %fd1396;
	mov.f64 	%fd1420, %fd1396;
	mov.f64 	%fd1421, %fd1396;
	mov.f64 	%fd1422, %fd1396;
	mov.f64 	%fd1423, %fd1396;
	mov.f64 	%fd1424, %fd1396;
	mov.f64 	%fd1425, %fd1396;
	mov.f64 	%fd1426, %fd1396;
	mov.f64 	%fd1427, %fd1396;
$L__BB0_29:
	setp.eq.s32 	%p38, %r25, 0;
	add.s64 	%rd181, %rd324, %rd4;
	setp.eq.s64 	%p39, %rd325, 0;
	selp.b32 	%r41, 0, 8, %p39;
	mov.u64 	%rd180, %rd181;
	// begin inline asm
	cvta.to.global.u64 %rd180,%rd180;
	// end inline asm
	@%p38 bra 	$L__BB0_38;
	setp.eq.s32 	%p40, %r31, 0;
	// begin inline asm
	cp.async.ca.shared.global [%rd176],[%rd180],8,%r41;
	// end inline asm
	@%p40 bra 	$L__BB0_38;
	add.s64 	%rd185, %rd180, %rd5;
	setp.eq.s32 	%p41, %r32, 2;
	add.s64 	%rd184, %rd176, 2048;
	// begin inline asm
	cp.async.ca.shared.global [%rd184],[%rd185],8,%r41;
	// end inline asm
	@%p41 bra 	$L__BB0_38;
	add.s64 	%rd187, %rd185, %rd5;
	setp.eq.s32 	%p42, %r32, 3;
	add.s64 	%rd186, %rd176, 4096;
	// begin inline asm
	cp.async.ca.shared.global [%rd186],[%rd187],8,%r41;
	// end inline asm
	@%p42 bra 	$L__BB0_38;
	add.s64 	%rd189, %rd187, %rd5;
	setp.eq.s32 	%p43, %r32, 4;
	add.s64 	%rd188, %rd176, 6144;
	// begin inline asm
	cp.async.ca.shared.global [%rd188],[%rd189],8,%r41;
	// end inline asm
	@%p43 bra 	$L__BB0_38;
	add.s64 	%rd191, %rd189, %rd5;
	setp.eq.s32 	%p44, %r32, 5;
	add.s64 	%rd190, %rd176, 8192;
	// begin inline asm
	cp.async.ca.shared.global [%rd190],[%rd191],8,%r41;
	// end inline asm
	@%p44 bra 	$L__BB0_38;
	add.s64 	%rd193, %rd191, %rd5;
	setp.eq.s32 	%p45, %r32, 6;
	add.s64 	%rd192, %rd176, 10240;
	// begin inline asm
	cp.async.ca.shared.global [%rd192],[%rd193],8,%r41;
	// end inline asm
	@%p45 bra 	$L__BB0_38;
	add.s64 	%rd195, %rd193, %rd5;
	setp.eq.s32 	%p46, %r32, 7;
	add.s64 	%rd194, %rd176, 12288;
	// begin inline asm
	cp.async.ca.shared.global [%rd194],[%rd195],8,%r41;
	// end inline asm
	add.s64 	%rd36, %rd195, %rd5;
	@%p46 bra 	$L__BB0_38;
	// begin inline asm
	cp.async.ca.shared.global [%rd24],[%rd36],8,%r41;
	// end inline asm
$L__BB0_38:
	// begin inline asm
	cp.async.commit_group;
	// end inline asm
	// begin inline asm
	cp.async.wait_group 1;
	// end inline asm
	bar.sync 	0;
	@%p2 bra 	$L__BB0_40;
	ld.shared.v2.f64 	{%fd358, %fd359}, [%r36+16];
	ld.shared.v2.f64 	{%fd378, %fd379}, [%r36+2064];
	ld.shared.v2.f64 	{%fd336, %fd337}, [%r35+16];
	ld.shared.v2.f64 	{%fd376, %fd377}, [%r35+2064];
	// begin inline asm
	mma.sync.aligned.m16n8k4.row.col.f64.f64.f64.f64 {%fd1396,%fd1398,%fd1400,%fd1402},{%fd336,%fd337},{%fd358},{%fd1396,%fd1398,%fd1400,%fd1402};mma.sync.aligned.m16n8k4.row.col.f64.f64.f64.f64 {%fd1397,%fd1399,%fd1401,%fd1403},{%fd336,%fd337},{%fd359},{%fd1397,%fd1399,%fd1401,%fd1403};
	// end inline asm
	// begin inline asm
	mma.sync.aligned.m16n8k4.row.col.f64.f64.f64.f64 {%fd1404,%fd1406,%fd1408,%fd1410},{%fd336,%fd337},{%fd378},{%fd1404,%fd1406,%fd1408,%fd1410};mma.sync.aligned.m16n8k4.row.col.f64.f64.f64.f64 {%fd1405,%fd1407,%fd1409,%fd1411},{%fd336,%fd337},{%fd379},{%fd1405,%fd1407,%fd1409,%fd1411};
	// end inline asm
	// begin inline asm
	mma.sync.aligned.m16n8k4.row.col.f64.f64.f64.f64 {%fd1412,%fd1414,%fd1416,%fd1418},{%fd376,%fd377},{%fd358},{%fd1412,%fd1414,%fd1416,%fd1418};mma.sync.aligned.m16n8k4.row.col.f64.f64.f64.f64 {%fd1413,%fd1415,%fd1417,%fd1419},{%fd376,%fd377},{%fd359},{%fd1413,%fd1415,%fd1417,%fd1419};
	// end inline asm
	// begin inline asm
	mma.sync.aligned.m16n8k4.row.col.f64.f64.f64.f64 {%fd1420,%fd1422,%fd1424,%fd1426},{%fd376,%fd377},{%fd378},{%fd1420,%fd1422,%fd1424,%fd1426};mma.sync.aligned.m16n8k4.row.col.f64.f64.f64.f64 {%fd1421,%fd1423,%fd1425,%fd1427},{%fd376,%fd377},{%fd379},{%fd1421,%fd1423,%fd1425,%fd1427};
	// end inline asm
	ld.shared.v2.f64 	{%fd438, %fd439}, [%r36+144];
	ld.shared.v2.f64 	{%fd458, %fd459}, [%r36+2192];
	ld.shared.v2.f64 	{%fd416, %fd417}, [%r35+144];
	ld.shared.v2.f64 	{%fd456, %fd457}, [%r35+2192];
	// begin inline asm
	mma.sync.aligned.m16n8k4.row.col.f64.f64.f64.f64 {%fd1396,%fd1398,%fd1400,%fd1402},{%fd416,%fd417},{%fd438},{%fd1396,%fd1398,%fd1400,%fd1402};mma.sync.aligned.m16n8k4.row.col.f64.f64.f64.f64 {%fd1397,%fd1399,%fd1401,%fd1403},{%fd416,%fd417},{%fd439},{%fd1397,%fd1399,%fd1401,%fd1403};
	// end inline asm
	// begin inline asm
	mma.sync.aligned.m16n8k4.row.col.f64.f64.f64.f64 {%fd1404,%fd1406,%fd1408,%fd1410},{%fd416,%fd417},{%fd458},{%fd1404,%fd1406,%fd1408,%fd1410};mma.sync.aligned.m16n8k4.row.col.f64.f64.f64.f64 {%fd1405,%fd1407,%fd1409,%fd1411},{%fd416,%fd417},{%fd459},{%fd1405,%fd1407,%fd1409,%fd1411};
	// end inline asm
	// begin inline asm
	mma.sync.aligned.m16n8k4.row.col.f64.f64.f64.f64 {%fd1412,%fd1414,%fd1416,%fd1418},{%fd456,%fd457},{%fd438},{%fd1412,%fd1414,%fd1416,%fd1418};mma.sync.aligned.m16n8k4.row.col.f64.f64.f64.f64 {%fd1413,%fd1415,%fd1417,%fd1419},{%fd456,%fd457},{%fd439},{%fd1413,%fd1415,%fd1417,%fd1419};
	// end inline asm
	// begin inline asm
	mma.sync.aligned.m16n8k4.row.col.f64.f64.f64.f64 {%fd1420,%fd1422,%fd1424,%fd1426},{%fd456,%fd457},{%fd458},{%fd1420,%fd1422,%fd1424,%fd1426};mma.sync.aligned.m16n8k4.row.col.f64.f64.f64.f64 {%fd1421,%fd1423,%fd1425,%fd1427},{%fd456,%fd457},{%fd459},{%fd1421,%fd1423,%fd1425,%fd1427};
	// end inline asm
	ld.shared.v2.f64 	{%fd518, %fd519}, [%r36+288];
	ld.shared.v2.f64 	{%fd538, %fd539}, [%r36+2336];
	ld.shared.v2.f64 	{%fd496, %fd497}, [%r35+288];
	ld.shared.v2.f64 	{%fd536, %fd537}, [%r35+2336];
	// begin inline asm
	mma.sync.aligned.m16n8k4.row.col.f64.f64.f64.f64 {%fd1396,%fd1398,%fd1400,%fd1402},{%fd496,%fd497},{%fd518},{%fd1396,%fd1398,%fd1400,%fd1402};mma.sync.aligned.m16n8k4.row.col.f64.f64.f64.f64 {%fd1397,%fd1399,%fd1401,%fd1403},{%fd496,%fd497},{%fd519},{%fd1397,%fd1399,%fd1401,%fd1403};
	// end inline asm
	// begin inline asm
	mma.sync.aligned.m16n8k4.row.col.f64.f64.f64.f64 {%fd1404,%fd1406,%fd1408,%fd1410},{%fd496,%fd497},{%fd538},{%fd1404,%fd1406,%fd1408,%fd1410};mma.sync.aligned.m16n8k4.row.col.f64.f64.f64.f64 {%fd1405,%fd1407,%fd1409,%fd1411},{%fd496,%fd497},{%fd539},{%fd1405,%fd1407,%fd1409,%fd1411};
	// end inline asm
	// begin inline asm
	mma.sync.aligned.m16n8k4.row.col.f64.f64.f64.f64 {%fd1412,%fd1414,%fd1416,%fd1418},{%fd536,%fd537},{%fd518},{%fd1412,%fd1414,%fd1416,%fd1418};mma.sync.aligned.m16n8k4.row.col.f64.f64.f64.f64 {%fd1413,%fd1415,%fd1417,%fd1419},{%fd536,%fd537},{%fd519},{%fd1413,%fd1415,%fd1417,%fd1419};
	// end inline asm
	// begin inline asm
	mma.sync.aligned.m16n8k4.row.col.f64.f64.f64.f64 {%fd1420,%fd1422,%fd1424,%fd1426},{%fd536,%fd537},{%fd538},{%fd1420,%fd1422,%fd1424,%fd1426};mma.sync.aligned.m16n8k4.row.col.f64.f64.f64.f64 {%fd1421,%fd1423,%fd1425,%fd1427},{%fd536,%fd537},{%fd539},{%fd1421,%fd1423,%fd1425,%fd1427};
	// end inline asm
	ld.shared.v2.f64 	{%fd598, %fd599}, [%r33];
	ld.shared.v2.f64 	{%fd618, %fd619}, [%r33+2048];
	ld.shared.v2.f64 	{%fd576, %fd577}, [%r34+16384];
	ld.shared.v2.f64 	{%fd616, %fd617}, [%r34+18432];
	// begin inline asm
	mma.sync.aligned.m16n8k4.row.col.f64.f64.f64.f64 {%fd1396,%fd1398,%fd1400,%fd1402},{%fd576,%fd577},{%fd598},{%fd1396,%fd1398,%fd1400,%fd1402};mma.sync.aligned.m16n8k4.row.col.f64.f64.f64.f64 {%fd1397,%fd1399,%fd1401,%fd1403},{%fd576,%fd577},{%fd599},{%fd1397,%fd1399,%fd1401,%fd1403};
	// end inline asm
	// begin inline asm
	mma.sync.aligned.m16n8k4.row.col.f64.f64.f64.f64 {%fd1404,%fd1406,%fd1408,%fd1410},{%fd576,%fd577},{%fd618},{%fd1404,%fd1406,%fd1408,%fd1410};mma.sync.aligned.m16n8k4.row.col.f64.f64.f64.f64 {%fd1405,%fd1407,%fd1409,%fd1411},{%fd576,%fd577},{%fd619},{%fd1405,%fd1407,%fd1409,%fd1411};
	// end inline asm
	// begin inline asm
	mma.sync.aligned.m16n8k4.row.col.f64.f64.f64.f64 {%fd1412,%fd1414,%fd1416,%fd1418},{%fd616,%fd617},{%fd598},{%fd1412,%fd1414,%fd1416,%fd1418};mma.sync.aligned.m16n8k4.row.col.f64.f64.f64.f64 {%fd1413,%fd1415,%fd1417,%fd1419},{%fd616,%fd617},{%fd599},{%fd1413,%fd1415,%fd1417,%fd1419};
	// end inline asm
	// begin inline asm
	mma.sync.aligned.m16n8k4.row.col.f64.f64.f64.f64 {%fd1420,%fd1422,%fd1424,%fd1426},{%fd616,%fd617},{%fd618},{%fd1420,%fd1422,%fd1424,%fd1426};mma.sync.aligned.m16n8k4.row.col.f64.f64.f64.f64 {%fd1421,%fd1423,%fd1425,%fd1427},{%fd616,%fd617},{%fd619},{%fd1421,%fd1423,%fd1425,%fd1427};
	// end inline asm
$L__BB0_40:
	shl.b64 	%rd200, %rd4, 1;
	add.s64 	%rd198, %rd324, %rd200;
	setp.lt.u64 	%p48, %rd325, 2;
	max.u64 	%rd201, %rd325, 2;
	add.s64 	%rd325, %rd201, -2;
	selp.b32 	%r42, 0, 8, %p48;
	// begin inline asm
	cvta.to.global.u64 %rd198,%rd198;
	// end inline asm
	@%p38 bra 	$L__BB0_49;
	setp.eq.s32 	%p49, %r31, 0;
	// begin inline asm
	cp.async.ca.shared.global [%rd143],[%rd198],8,%r42;
	// end inline asm
	@%p49 bra 	$L__BB0_49;
	add.s64 	%rd205, %rd198, %rd5;
	setp.eq.s32 	%p50, %r32, 2;
	// begin inline asm
	cp.async.ca.shared.global [%rd25],[%rd205],8,%r42;
	// end inline asm
	@%p50 bra 	$L__BB0_49;
	add.s64 	%rd207, %rd205, %rd5;
	setp.eq.s32 	%p51, %r32, 3;
	add.s64 	%rd206, %rd143, 4096;
	// begin inline asm
	cp.async.ca.shared.global [%rd206],[%rd207],8,%r42;
	// end inline asm
	@%p51 bra 	$L__BB0_49;
	add.s64 	%rd209, %rd207, %rd5;
	setp.eq.s32 	%p52, %r32, 4;
	add.s64 	%rd208, %rd143, 6144;
	// begin inline asm
	cp.async.ca.shared.global [%rd208],[%rd209],8,%r42;
	// end inline asm
	@%p52 bra 	$L__BB0_49;
	add.s64 	%rd211, %rd209, %rd5;
	setp.eq.s32 	%p53, %r32, 5;
	add.s64 	%rd210, %rd143, 8192;
	// begin inline asm
	cp.async.ca.shared.global [%rd210],[%rd211],8,%r42;
	// end inline asm
	@%p53 bra 	$L__BB0_49;
	add.s64 	%rd213, %rd211, %rd5;
	setp.eq.s32 	%p54, %r32, 6;
	add.s64 	%rd212, %rd143, 10240;
	// begin inline asm
	cp.async.ca.shared.global [%rd212],[%rd213],8,%r42;
	// end inline asm
	@%p54 bra 	$L__BB0_49;
	add.s64 	%rd215, %rd213, %rd5;
	setp.eq.s32 	%p55, %r32, 7;
	add.s64 	%rd214, %rd143, 12288;
	// begin inline asm
	cp.async.ca.shared.global [%rd214],[%rd215],8,%r42;
	// end inline asm
	add.s64 	%rd44, %rd215, %rd5;
	@%p55 bra 	$L__BB0_49;
	add.s64 	%rd216, %rd143, 14336;
	// begin inline asm
	cp.async.ca.shared.global [%rd216],[%rd44],8,%r42;
	// end inline asm
$L__BB0_49:
	// begin inline asm
	cp.async.commit_group;
	// end inline asm
	// begin inline asm
	cp.async.wait_group 1;
	// end inline asm
	bar.sync 	0;
	@%p2 bra 	$L__BB0_51;
	ld.shared.v2.f64 	{%fd678, %fd679}, [%r37+16];
	ld.shared.v2.f64 	{%fd698, %fd699}, [%r37+2064];
	ld.shared.v2.f64 	{%fd656, %fd657}, [%r38+16];
	ld.shared.v2.f64 	{%fd696, %fd697}, [%r38+2064];
	// begin inline asm
	mma.sync.aligned.m16n8k4.row.col.f64.f64.f64.f64 {%fd1396,%fd1398,%fd1400,%fd1402},{%fd656,%fd657},{%fd678},{%fd1396,%fd1398,%fd1400,%fd1402};mma.sync.aligned.m16n8k4.row.col.f64.f64.f64.f64 {%fd1397,%fd1399,%fd1401,%fd1403},{%fd656,%fd657},{%fd679},{%fd1397,%fd1399,%fd1401,%fd1403};
	// end inline asm
	// begin inline asm
	mma.sync.aligned.m16n8k4.row.col.f64.f64.f64.f64 {%fd1404,%fd1406,%fd1408,%fd1410},{%fd656,%fd657},{%fd698},{%fd1404,%fd1406,%fd1408,%fd1410};mma.sync.aligned.m16n8k4.row.col.f64.f64.f64.f64 {%fd1405,%fd1407,%fd1409,%fd1411},{%fd656,%fd657},{%fd699},{%fd1405,%fd1407,%fd1409,%fd1411};
	// end inline asm
	// begin inline asm
	mma.sync.aligned.m16n8k4.row.col.f64.f64.f64.f64 {%fd1412,%fd1414,%fd1416,%fd1418},{%fd696,%fd697},{%fd678},{%fd1412,%fd1414,%fd1416,%fd1418};mma.sync.aligned.m16n8k4.row.col.f64.f64.f64.f64 {%fd1413,%fd1415,%fd1417,%fd1419},{%fd696,%fd697},{%fd679},{%fd1413,%fd1415,%fd1417,%fd1419};
	// end inline asm
	// begin inline asm
	mma.sync.aligned.m16n8k4.row.col.f64.f64.f64.f64 {%fd1420,%fd1422,%fd1424,%fd1426},{%fd696,%fd697},{%fd698},{%fd1420,%fd1422,%fd1424,%fd1426};mma.sync.aligned.m16n8k4.row.col.f64.f64.f64.f64 {%fd1421,%fd1423,%fd1425,%fd1427},{%fd696,%fd697},{%fd699},{%fd1421,%fd1423,%fd1425,%fd1427};
	// end inline asm
	ld.shared.v2.f64 	{%fd758, %fd759}, [%r37+144];
	ld.shared.v2.f64 	{%fd778, %fd779}, [%r37+2192];
	ld.shared.v2.f64 	{%fd736, %fd737}, [%r38+144];
	ld.shared.v2.f64 	{%fd776, %fd777}, [%r38+2192];
	// begin inline asm
	mma.sync.aligned.m16n8k4.row.col.f64.f64.f64.f64 {%fd1396,%fd1398,%fd1400,%fd1402},{%fd736,%fd737},{%fd758},{%fd1396,%fd1398,%fd1400,%fd1402};mma.sync.aligned.m16n8k4.row.col.f64.f64.f64.f64 {%fd1397,%fd1399,%fd1401,%fd1403},{%fd736,%fd737},{%fd759},{%fd1397,%fd1399,%fd1401,%fd1403};
	// end inline asm
	// begin inline asm
	mma.sync.aligned.m16n8k4.row.col.f64.f64.f64.f64 {%fd1404,%fd1406,%fd1408,%fd1410},{%fd736,%fd737},{%fd778},{%fd1404,%fd1406,%fd1408,%fd1410};mma.sync.aligned.m16n8k4.row.col.f64.f64.f64.f64 {%fd1405,%fd1407,%fd1409,%fd1411},{%fd736,%fd737},{%fd779},{%fd1405,%fd1407,%fd1409,%fd1411};
	// end inline asm
	// begin inline asm
	mma.sync.aligned.m16n8k4.row.col.f64.f64.f64.f64 {%fd1412,%fd1414,%fd1416,%fd1418},{%fd776,%fd777},{%fd758},{%fd1412,%fd1414,%fd1416,%fd1418};mma.sync.aligned.m16n8k4.row.col.f64.f64.f64.f64 {%fd1413,%fd1415,%fd1417,%fd1419},{%fd776,%fd777},{%fd759},{%fd1413,%fd1415,%fd1417,%fd1419};
	// end inline asm
	// begin inline asm
	mma.sync.aligned.m16n8k4.row.col.f64.f64.f64.f64 {%fd1420,%fd1422,%fd1424,%fd1426},{%fd776,%fd777},{%fd778},{%fd1420,%fd1422,%fd1424,%fd1426};mma.sync.aligned.m16n8k4.row.col.f64.f64.f64.f64 {%fd1421,%fd1423,%fd1425,%fd1427},{%fd776,%fd777},{%fd779},{%fd1421,%fd1423,%fd1425,%fd1427};
	// end inline asm
	ld.shared.v2.f64 	{%fd838, %fd839}, [%r37+288];
	ld.shared.v2.f64 	{%fd858, %fd859}, [%r37+2336];
	ld.shared.v2.f64 	{%fd816, %fd817}, [%r38+288];
	ld.shared.v2.f64 	{%fd856, %fd857}, [%r38+2336];
	// begin inline asm
	mma.sync.aligned.m16n8k4.row.col.f64.f64.f64.f64 {%fd1396,%fd1398,%fd1400,%fd1402},{%fd816,%fd817},{%fd838},{%fd1396,%fd1398,%fd1400,%fd1402};mma.sync.aligned.m16n8k4.row.col.f64.f64.f64.f64 {%fd1397,%fd1399,%fd1401,%fd1403},{%fd816,%fd817},{%fd839},{%fd1397,%fd1399,%fd1401,%fd1403};
	// end inline asm
	// begin inline asm
	mma.sync.aligned.m16n8k4.row.col.f64.f64.f64.f64 {%fd1404,%fd1406,%fd1408,%fd1410},{%fd816,%fd817},{%fd858},{%fd1404,%fd1406,%fd1408,%fd1410};mma.sync.aligned.m16n8k4.row.col.f64.f64.f64.f64 {%fd1405,%fd1407,%fd1409,%fd1411},{%fd816,%fd817},{%fd859},{%fd1405,%fd1407,%fd1409,%fd1411};
	// end inline asm
	// begin inline asm
	mma.sync.aligned.m16n8k4.row.col.f64.f64.f64.f64 {%fd1412,%fd1414,%fd1416,%fd1418},{%fd856,%fd857},{%fd838},{%fd1412,%fd1414,%fd1416,%fd1418};mma.sync.aligned.m16n8k4.row.col.f64.f64.f64.f64 {%fd1413,%fd1415,%fd1417,%fd1419},{%fd856,%fd857},{%fd839},{%fd1413,%fd1415,%fd1417,%fd1419};
	// end inline asm
	// begin inline asm
	mma.sync.aligned.m16n8k4.row.col.f64.f64.f64.f64 {%fd1420,%fd1422,%fd1424,%fd1426},{%fd856,%fd857},{%fd858},{%fd1420,%fd1422,%fd1424,%fd1426};mma.sync.aligned.m16n8k4.row.col.f64.f64.f64.f64 {%fd1421,%fd1423,%fd1425,%fd1427},{%fd856,%fd857},{%fd859},{%fd1421,%fd1423,%fd1425,%fd1427};
	// end inline asm
	ld.shared.v2.f64 	{%fd918, %fd919}, [%r39];
	ld.shared.v2.f64 	{%fd938, %fd939}, [%r39+2048];
	ld.shared.v2.f64 	{%fd896, %fd897}, [%r40+16384];
	ld.shared.v2.f64 	{%fd936, %fd937}, [%r40+18432];
	// begin inline asm
	mma.sync.aligned.m16n8k4.row.col.f64.f64.f64.f64 {%fd1396,%fd1398,%fd1400,%fd1402},{%fd896,%fd897},{%fd918},{%fd1396,%fd1398,%fd1400,%fd1402};mma.sync.aligned.m16n8k4.row.col.f64.f64.f64.f64 {%fd1397,%fd1399,%fd1401,%fd1403},{%fd896,%fd897},{%fd919},{%fd1397,%fd1399,%fd1401,%fd1403};
	// end inline asm
	// begin inline asm
	mma.sync.aligned.m16n8k4.row.col.f64.f64.f64.f64 {%fd1404,%fd1406,%fd1408,%fd1410},{%fd896,%fd897},{%fd938},{%fd1404,%fd1406,%fd1408,%fd1410};mma.sync.aligned.m16n8k4.row.col.f64.f64.f64.f64 {%fd1405,%fd1407,%fd1409,%fd1411},{%fd896,%fd897},{%fd939},{%fd1405,%fd1407,%fd1409,%fd1411};
	// end inline asm
	// begin inline asm
	mma.sync.aligned.m16n8k4.row.col.f64.f64.f64.f64 {%fd1412,%fd1414,%fd1416,%fd1418},{%fd936,%fd937},{%fd918},{%fd1412,%fd1414,%fd1416,%fd1418};mma.sync.aligned.m16n8k4.row.col.f64.f64.f64.f64 {%fd1413,%fd1415,%fd1417,%fd1419},{%fd936,%fd937},{%fd919},{%fd1413,%fd1415,%fd1417,%fd1419};
	// end inline asm
	// begin inline asm
	mma.sync.aligned.m16n8k4.row.col.f64.f64.f64.f64 {%fd1420,%fd1422,%fd1424,%fd1426},{%fd936,%fd937},{%fd938},{%fd1420,%fd1422,%fd1424,%fd1426};mma.sync.aligned.m16n8k4.row.col.f64.f64.f64.f64 {%fd1421,%fd1423,%fd1425,%fd1427},{%fd936,%fd937},{%fd939},{%fd1421,%fd1423,%fd1425,%fd1427};
	// end inline asm
$L__BB0_51:
	add.s64 	%rd324, %rd181, %rd4;
	add.s64 	%rd321, %rd321, -2;
	setp.ne.s64 	%p56, %rd321, 0;
	@%p56 bra 	$L__BB0_29;
$L__BB0_52:
	and.b64  	%rd218, %rd20, 16;
	setp.ne.s64 	%p57, %rd218, 0;
	@%p57 bra 	$L__BB0_64;
	setp.eq.s32 	%p58, %r25, 0;
	add.s64 	%rd219, %rd324, %rd4;
	setp.eq.s64 	%p59, %rd325, 0;
	selp.b32 	%r43, 0, 8, %p59;
	// begin inline asm
	cvta.to.global.u64 %rd219,%rd219;
	// end inline asm
	// begin inline asm
	cvta.to.shared.u64 %rd221,%rd221;
	// end inline asm
	@%p58 bra 	$L__BB0_62;
	// begin inline asm
	cp.async.ca.shared.global [%rd221],[%rd219],8,%r43;
	// end inline asm
	setp.eq.s32 	%p60, %r31, 0;
	@%p60 bra 	$L__BB0_62;
	add.s64 	%rd226, %rd219, %rd5;
	add.s64 	%rd225, %rd221, 2048;
	// begin inline asm
	cp.async.ca.shared.global [%rd225],[%rd226],8,%r43;
	// end inline asm
	setp.eq.s32 	%p61, %r32, 2;
	@%p61 bra 	$L__BB0_62;
	add.s64 	%rd228, %rd226, %rd5;
	add.s64 	%rd227, %rd221, 4096;
	// begin inline asm
	cp.async.ca.shared.global [%rd227],[%rd228],8,%r43;
	// end inline asm
	setp.eq.s32 	%p62, %r32, 3;
	@%p62 bra 	$L__BB0_62;
	add.s64 	%rd230, %rd228, %rd5;
	add.s64 	%rd229, %rd221, 6144;
	// begin inline asm
	cp.async.ca.shared.global [%rd229],[%rd230],8,%r43;
	// end inline asm
	setp.eq.s32 	%p63, %r32, 4;
	@%p63 bra 	$L__BB0_62;
	add.s64 	%rd232, %rd230, %rd5;
	add.s64 	%rd231, %rd221, 8192;
	// begin inline asm
	cp.async.ca.shared.global [%rd231],[%rd232],8,%r43;
	// end inline asm
	setp.eq.s32 	%p64, %r32, 5;
	@%p64 bra 	$L__BB0_62;
	add.s64 	%rd234, %rd232, %rd5;
	add.s64 	%rd233, %rd221, 10240;
	// begin inline asm
	cp.async.ca.shared.global [%rd233],[%rd234],8,%r43;
	// end inline asm
	setp.eq.s32 	%p65, %r32, 6;
	@%p65 bra 	$L__BB0_62;
	add.s64 	%rd236, %rd234, %rd5;
	add.s64 	%rd235, %rd221, 12288;
	// begin inline asm
	cp.async.ca.shared.global [%rd235],[%rd236],8,%r43;
	// end inline asm
	add.s64 	%rd56, %rd236, %rd5;
	setp.eq.s32 	%p66, %r32, 7;
	@%p66 bra 	$L__BB0_62;
	add.s64 	%rd237, %rd221, 14336;
	// begin inline asm
	cp.async.ca.shared.global [%rd237],[%rd56],8,%r43;
	// end inline asm
$L__BB0_62:
	// begin inline asm
	cp.async.commit_group;
	// end inline asm
	// begin inline asm
	cp.async.wait_group 1;
	// end inline asm
	bar.sync 	0;
	@%p2 bra 	$L__BB0_64;
	ld.shared.v2.f64 	{%fd998, %fd999}, [%r36+16];
	ld.shared.v2.f64 	{%fd1018, %fd1019}, [%r36+2064];
	ld.shared.v2.f64 	{%fd976, %fd977}, [%r35+16];
	ld.shared.v2.f64 	{%fd1016, %fd1017}, [%r35+2064];
	// begin inline asm
	mma.sync.aligned.m16n8k4.row.col.f64.f64.f64.f64 {%fd1396,%fd1398,%fd1400,%fd1402},{%fd976,%fd977},{%fd998},{%fd1396,%fd1398,%fd1400,%fd1402};mma.sync.aligned.m16n8k4.row.col.f64.f64.f64.f64 {%fd1397,%fd1399,%fd1401,%fd1403},{%fd976,%fd977},{%fd999},{%fd1397,%fd1399,%fd1401,%fd1403};
	// end inline asm
	// begin inline asm
	mma.sync.aligned.m16n8k4.row.col.f64.f64.f64.f64 {%fd1404,%fd1406,%fd1408,%fd1410},{%fd976,%fd977},{%fd1018},{%fd1404,%fd1406,%fd1408,%fd1410};mma.sync.aligned.m16n8k4.row.col.f64.f64.f64.f64 {%fd1405,%fd1407,%fd1409,%fd1411},{%fd976,%fd977},{%fd1019},{%fd1405,%fd1407,%fd1409,%fd1411};
	// end inline asm
	// begin inline asm
	mma.sync.aligned.m16n8k4.row.col.f64.f64.f64.f64 {%fd1412,%fd1414,%fd1416,%fd1418},{%fd1016,%fd1017},{%fd998},{%fd1412,%fd1414,%fd1416,%fd1418};mma.sync.aligned.m16n8k4.row.col.f64.f64.f64.f64 {%fd1413,%fd1415,%fd1417,%fd1419},{%fd1016,%fd1017},{%fd999},{%fd1413,%fd1415,%fd1417,%fd1419};
	// end inline asm
	// begin inline asm
	mma.sync.aligned.m16n8k4.row.col.f64.f64.f64.f64 {%fd1420,%fd1422,%fd1424,%fd1426},{%fd1016,%fd1017},{%fd1018},{%fd1420,%fd1422,%fd1424,%fd1426};mma.sync.aligned.m16n8k4.row.col.f64.f64.f64.f64 {%fd1421,%fd1423,%fd1425,%fd1427},{%fd1016,%fd1017},{%fd1019},{%fd1421,%fd1423,%fd1425,%fd1427};
	// end inline asm
	ld.shared.v2.f64 	{%fd1078, %fd1079}, [%r36+144];
	ld.shared.v2.f64 	{%fd1098, %fd1099}, [%r36+2192];
	ld.shared.v2.f64 	{%fd1056, %fd1057}, [%r35+144];
	ld.shared.v2.f64 	{%fd1096, %fd1097}, [%r35+2192];
	// begin inline asm
	mma.sync.aligned.m16n8k4.row.col.f64.f64.f64.f64 {%fd1396,%fd1398,%fd1400,%fd1402},{%fd1056,%fd1057},{%fd1078},{%fd1396,%fd1398,%fd1400,%fd1402};mma.sync.aligned.m16n8k4.row.col.f64.f64.f64.f64 {%fd1397,%fd1399,%fd1401,%fd1403},{%fd1056,%fd1057},{%fd1079},{%fd1397,%fd1399,%fd1401,%fd1403};
	// end inline asm
	// begin inline asm
	mma.sync.aligned.m16n8k4.row.col.f64.f64.f64.f64 {%fd1404,%fd1406,%fd1408,%fd1410},{%fd1056,%fd1057},{%fd1098},{%fd1404,%fd1406,%fd1408,%fd1410};mma.sync.aligned.m16n8k4.row.col.f64.f64.f64.f64 {%fd1405,%fd1407,%fd1409,%fd1411},{%fd1056,%fd1057},{%fd1099},{%fd1405,%fd1407,%fd1409,%fd1411};
	// end inline asm
	// begin inline asm
	mma.sync.aligned.m16n8k4.row.col.f64.f64.f64.f64 {%fd1412,%fd1414,%fd1416,%fd1418},{%fd1096,%fd1097},{%fd1078},{%fd1412,%fd1414,%fd1416,%fd1418};mma.sync.aligned.m16n8k4.row.col.f64.f64.f64.f64 {%fd1413,%fd1415,%fd1417,%fd1419},{%fd1096,%fd1097},{%fd1079},{%fd1413,%fd1415,%fd1417,%fd1419};
	// end inline asm
	// begin inline asm
	mma.sync.aligned.m16n8k4.row.col.f64.f64.f64.f64 {%fd1420,%fd1422,%fd1424,%fd1426},{%fd1096,%fd1097},{%fd1098},{%fd1420,%fd1422,%fd1424,%fd1426};mma.sync.aligned.m16n8k4.row.col.f64.f64.f64.f64 {%fd1421,%fd1423,%fd1425,%fd1427},{%fd1096,%fd1097},{%fd1099},{%fd1421,%fd1423,%fd1425,%fd1427};
	// end inline asm
	ld.shared.v2.f64 	{%fd1158, %fd1159}, [%r36+288];
	ld.shared.v2.f64 	{%fd1178, %fd1179}, [%r36+2336];
	ld.shared.v2.f64 	{%fd1136, %fd1137}, [%r35+288];
	ld.shared.v2.f64 	{%fd1176, %fd1177}, [%r35+2336];
	// begin inline asm
	mma.sync.aligned.m16n8k4.row.col.f64.f64.f64.f64 {%fd1396,%fd1398,%fd1400,%fd1402},{%fd1136,%fd1137},{%fd1158},{%fd1396,%fd1398,%fd1400,%fd1402};mma.sync.aligned.m16n8k4.row.col.f64.f64.f64.f64 {%fd1397,%fd1399,%fd1401,%fd1403},{%fd1136,%fd1137},{%fd1159},{%fd1397,%fd1399,%fd1401,%fd1403};
	// end inline asm
	// begin inline asm
	mma.sync.aligned.m16n8k4.row.col.f64.f64.f64.f64 {%fd1404,%fd1406,%fd1408,%fd1410},{%fd1136,%fd1137},{%fd1178},{%fd1404,%fd1406,%fd1408,%fd1410};mma.sync.aligned.m16n8k4.row.col.f64.f64.f64.f64 {%fd1405,%fd1407,%fd1409,%fd1411},{%fd1136,%fd1137},{%fd1179},{%fd1405,%fd1407,%fd1409,%fd1411};
	// end inline asm
	// begin inline asm
	mma.sync.aligned.m16n8k4.row.col.f64.f64.f64.f64 {%fd1412,%fd1414,%fd1416,%fd1418},{%fd1176,%fd1177},{%fd1158},{%fd1412,%fd1414,%fd1416,%fd1418};mma.sync.aligned.m16n8k4.row.col.f64.f64.f64.f64 {%fd1413,%fd1415,%fd1417,%fd1419},{%fd1176,%fd1177},{%fd1159},{%fd1413,%fd1415,%fd1417,%fd1419};
	// end inline asm
	// begin inline asm
	mma.sync.aligned.m16n8k4.row.col.f64.f64.f64.f64 {%fd1420,%fd1422,%fd1424,%fd1426},{%fd1176,%fd1177},{%fd1178},{%fd1420,%fd1422,%fd1424,%fd1426};mma.sync.aligned.m16n8k4.row.col.f64.f64.f64.f64 {%fd1421,%fd1423,%fd1425,%fd1427},{%fd1176,%fd1177},{%fd1179},{%fd1421,%fd1423,%fd1425,%fd1427};
	// end inline asm
	ld.shared.v2.f64 	{%fd1238, %fd1239}, [%r33];
	ld.shared.v2.f64 	{%fd1258, %fd1259}, [%r33+2048];
	ld.shared.v2.f64 	{%fd1216, %fd1217}, [%r34+16384];
	ld.shared.v2.f64 	{%fd1256, %fd1257}, [%r34+18432];
	// begin inline asm
	mma.sync.aligned.m16n8k4.row.col.f64.f64.f64.f64 {%fd1396,%fd1398,%fd1400,%fd1402},{%fd1216,%fd1217},{%fd1238},{%fd1396,%fd1398,%fd1400,%fd1402};mma.sync.aligned.m16n8k4.row.col.f64.f64.f64.f64 {%fd1397,%fd1399,%fd1401,%fd1403},{%fd1216,%fd1217},{%fd1239},{%fd1397,%fd1399,%fd1401,%fd1403};
	// end inline asm
	// begin inline asm
	mma.sync.aligned.m16n8k4.row.col.f64.f64.f64.f64 {%fd1404,%fd1406,%fd1408,%fd1410},{%fd1216,%fd1217},{%fd1258},{%fd1404,%fd1406,%fd1408,%fd1410};mma.sync.aligned.m16n8k4.row.col.f64.f64.f64.f64 {%fd1405,%fd1407,%fd1409,%fd1411},{%fd1216,%fd1217},{%fd1259},{%fd1405,%fd1407,%fd1409,%fd1411};
	// end inline asm
	// begin inline asm
	mma.sync.aligned.m16n8k4.row.col.f64.f64.f64.f64 {%fd1412,%fd1414,%fd1416,%fd1418},{%fd1256,%fd1257},{%fd1238},{%fd1412,%fd1414,%fd1416,%fd1418};mma.sync.aligned.m16n8k4.row.col.f64.f64.f64.f64 {%fd1413,%fd1415,%fd1417,%fd1419},{%fd1256,%fd1257},{%fd1239},{%fd1413,%fd1415,%fd1417,%fd1419};
	// end inline asm
	// begin inline asm
	mma.sync.aligned.m16n8k4.row.col.f64.f64.f64.f64 {%fd1420,%fd1422,%fd1424,%fd1426},{%fd1256,%fd1257},{%fd1258},{%fd1420,%fd1422,%fd1424,%fd1426};mma.sync.aligned.m16n8k4.row.col.f64.f64.f64.f64 {%fd1421,%fd1423,%fd1425,%fd1427},{%fd1256,%fd1257},{%fd1259},{%fd1421,%fd1423,%fd1425,%fd1427};
	// end inline asm
$L__BB0_64:
	@%p2 bra 	$L__BB0_149;
	mov.u32 	%r151, %tid.x;
	and.b32  	%r44, %r151, 1;
	shr.u32 	%r152, %r151, 1;
	and.b32  	%r153, %r152, 510;
	shl.b32 	%r154, %r151, 2;
	and.b32  	%r155, %r154, 8;
	cvt.u64.u32 	%rd239, %r155;
	add.s64 	%rd57, %rd9, %rd239;
	xor.b32  	%r45, %r151, 1;
	setp.eq.s32 	%p67, %r44, 0;
	or.b32  	%r156, %r153, %r44;
	cvt.u64.u32 	%rd240, %r156;
	add.s64 	%rd58, %rd8, %rd240;
	xor.b64  	%rd59, %rd58, 1;
	// begin inline asm
	mov.b64 {%r135,%r136}, %fd1400;
	// end inline asm
	shfl.sync.idx.b32	%r138|%p68, %r136, %r45, 31, -1;
	shfl.sync.idx.b32	%r137|%p69, %r135, %r45, 31, -1;
	// begin inline asm
	mov.b64 %fd1528, {%r137,%r138};
	// end inline asm
	// begin inline asm
	mov.b64 {%r139,%r140}, %fd1401;
	// end inline asm
	shfl.sync.idx.b32	%r142|%p70, %r140, %r45, 31, -1;
	shfl.sync.idx.b32	%r141|%p71, %r139, %r45, 31, -1;
	// begin inline asm
	mov.b64 %fd1529, {%r141,%r142};
	// end inline asm
	// begin inline asm
	mov.b64 {%r143,%r144}, %fd1402;
	// end inline asm
	shfl.sync.idx.b32	%r146|%p72, %r144, %r45, 31, -1;
	shfl.sync.idx.b32	%r145|%p73, %r143, %r45, 31, -1;
	// begin inline asm
	mov.b64 %fd1530, {%r145,%r146};
	// end inline asm
	// begin inline asm
	mov.b64 {%r147,%r148}, %fd1403;
	// end inline asm
	shfl.sync.idx.b32	%r150|%p74, %r148, %r45, 31, -1;
	shfl.sync.idx.b32	%r149|%p75, %r147, %r45, 31, -1;
	// begin inline asm
	mov.b64 %fd1531, {%r149,%r150};
	// end inline asm
	mov.f64 	%fd1524, %fd1396;
	mov.f64 	%fd1525, %fd1397;
	mov.f64 	%fd1526, %fd1398;
	mov.f64 	%fd1527, %fd1399;
	@%p67 bra 	$L__BB0_67;
	mov.f64 	%fd1524, %fd1528;
	mov.f64 	%fd1525, %fd1529;
	mov.f64 	%fd1526, %fd1530;
	mov.f64 	%fd1527, %fd1531;
	mov.f64 	%fd1528, %fd1396;
	mov.f64 	%fd1529, %fd1397;
	mov.f64 	%fd1530, %fd1398;
	mov.f64 	%fd1531, %fd1399;
$L__BB0_67:
	setp.ge.u64 	%p76, %rd58, %rd92;
	mad.lo.s64 	%rd241, %rd57, %rd96, %rd58;
	shl.b64 	%rd242, %rd241, 3;
	add.s64 	%rd60, %rd1, %rd242;
	@%p76 bra 	$L__BB0_72;
	setp.ge.u64 	%p77, %rd57, %rd91;
	@%p77 bra 	$L__BB0_70;
	ld.global.f64 	%fd1276, [%rd60];
	add.f64 	%fd1277, %fd1524, %fd1276;
	st.global.f64 	[%rd60], %fd1277;
$L__BB0_70:
	add.s64 	%rd61, %rd57, 1;
	setp.ge.u64 	%p78, %rd61, %rd91;
	@%p78 bra 	$L__BB0_72;
	mad.lo.s64 	%rd243, %rd61, %rd96, %rd58;
	shl.b64 	%rd244, %rd243, 3;
	add.s64 	%rd245, %rd1, %rd244;
	ld.global.f64 	%fd1278, [%rd245];
	add.f64 	%fd1279, %fd1525, %fd1278;
	st.global.f64 	[%rd245], %fd1279;
$L__BB0_72:
	setp.ge.u64 	%p79, %rd58, %rd92;
	add.s64 	%rd62, %rd57, 2;
	mad.lo.s64 	%rd246, %rd62, %rd96, %rd58;
	shl.b64 	%rd247, %rd246, 3;
	add.s64 	%rd63, %rd1, %rd247;
	@%p79 bra 	$L__BB0_77;
	setp.ge.u64 	%p80, %rd62, %rd91;
	@%p80 bra 	$L__BB0_75;
	ld.global.f64 	%fd1280, [%rd63];
	add.f64 	%fd1281, %fd1526, %fd1280;
	st.global.f64 	[%rd63], %fd1281;
$L__BB0_75:
	add.s64 	%rd64, %rd57, 3;
	setp.ge.u64 	%p81, %rd64, %rd91;
	@%p81 bra 	$L__BB0_77;
	mad.lo.s64 	%rd248, %rd64, %rd96, %rd58;
	shl.b64 	%rd249, %rd248, 3;
	add.s64 	%rd250, %rd1, %rd249;
	ld.global.f64 	%fd1282, [%rd250];
	add.f64 	%fd1283, %fd1527, %fd1282;
	st.global.f64 	[%rd250], %fd1283;
$L__BB0_77:
	setp.ge.u64 	%p82, %rd59, %rd92;
	add.s64 	%rd65, %rd57, 4;
	@%p82 bra 	$L__BB0_82;
	setp.ge.u64 	%p83, %rd65, %rd91;
	@%p83 bra 	$L__BB0_80;
	mad.lo.s64 	%rd251, %rd65, %rd96, %rd59;
	shl.b64 	%rd252, %rd251, 3;
	add.s64 	%rd253, %rd1, %rd252;
	ld.global.f64 	%fd1284, [%rd253];
	add.f64 	%fd1285, %fd1528, %fd1284;
	st.global.f64 	[%rd253], %fd1285;
$L__BB0_80:
	add.s64 	%rd66, %rd57, 5;
	setp.ge.u64 	%p84, %rd66, %rd91;
	@%p84 bra 	$L__BB0_82;
	mad.lo.s64 	%rd254, %rd66, %rd96, %rd59;
	shl.b64 	%rd255, %rd254, 3;
	add.s64 	%rd256, %rd1, %rd255;
	ld.global.f64 	%fd1286, [%rd256];
	add.f64 	%fd1287, %fd1529, %fd1286;
	st.global.f64 	[%rd256], %fd1287;
$L__BB0_82:
	setp.ge.u64 	%p85, %rd59, %rd92;
	add.s64 	%rd67, %rd57, 6;
	@%p85 bra 	$L__BB0_87;
	setp.ge.u64 	%p86, %rd67, %rd91;
	@%p86 bra 	$L__BB0_85;
	mad.lo.s64 	%rd257, %rd67, %rd96, %rd59;
	shl.b64 	%rd258, %rd257, 3;
	add.s64 	%rd259, %rd1, %rd258;
	ld.global.f64 	%fd1288, [%rd259];
	add.f64 	%fd1289, %fd1530, %fd1288;
	st.global.f64 	[%rd259], %fd1289;
$L__BB0_85:
	add.s64 	%rd68, %rd57, 7;
	setp.ge.u64 	%p87, %rd68, %rd91;
	@%p87 bra 	$L__BB0_87;
	mad.lo.s64 	%rd260, %rd68, %rd96, %rd59;
	shl.b64 	%rd261, %rd260, 3;
	add.s64 	%rd262, %rd1, %rd261;
	ld.global.f64 	%fd1290, [%rd262];
	add.f64 	%fd1291, %fd1531, %fd1290;
	st.global.f64 	[%rd262], %fd1291;
$L__BB0_87:
	setp.eq.s32 	%p88, %r44, 0;
	// begin inline asm
	mov.b64 {%r157,%r158}, %fd1408;
	// end inline asm
	shfl.sync.idx.b32	%r160|%p89, %r158, %r45, 31, -1;
	shfl.sync.idx.b32	%r159|%p90, %r157, %r45, 31, -1;
	// begin inline asm
	mov.b64 %fd1536, {%r159,%r160};
	// end inline asm
	// begin inline asm
	mov.b64 {%r161,%r162}, %fd1409;
	// end inline asm
	shfl.sync.idx.b32	%r164|%p91, %r162, %r45, 31, -1;
	shfl.sync.idx.b32	%r163|%p92, %r161, %r45, 31, -1;
	// begin inline asm
	mov.b64 %fd1537, {%r163,%r164};
	// end inline asm
	// begin inline asm
	mov.b64 {%r165,%r166}, %fd1410;
	// end inline asm
	shfl.sync.idx.b32	%r168|%p93, %r166, %r45, 31, -1;
	shfl.sync.idx.b32	%r167|%p94, %r165, %r45, 31, -1;
	// begin inline asm
	mov.b64 %fd1538, {%r167,%r168};
	// end inline asm
	// begin inline asm
	mov.b64 {%r169,%r170}, %fd1411;
	// end inline asm
	shfl.sync.idx.b32	%r172|%p95, %r170, %r45, 31, -1;
	shfl.sync.idx.b32	%r171|%p96, %r169, %r45, 31, -1;
	// begin inline asm
	mov.b64 %fd1539, {%r171,%r172};
	// end inline asm
	mov.f64 	%fd1532, %fd1404;
	mov.f64 	%fd1533, %fd1405;
	mov.f64 	%fd1534, %fd1406;
	mov.f64 	%fd1535, %fd1407;
	@%p88 bra 	$L__BB0_89;
	mov.f64 	%fd1532, %fd1536;
	mov.f64 	%fd1533, %fd1537;
	mov.f64 	%fd1534, %fd1538;
	mov.f64 	%fd1535, %fd1539;
	mov.f64 	%fd1536, %fd1404;
	mov.f64 	%fd1537, %fd1405;
	mov.f64 	%fd1538, %fd1406;
	mov.f64 	%fd1539, %fd1407;
$L__BB0_89:
	setp.ge.u64 	%p97, %rd58, %rd92;
	add.s64 	%rd69, %rd57, 16;
	mad.lo.s64 	%rd263, %rd69, %rd96, %rd58;
	shl.b64 	%rd264, %rd263, 3;
	add.s64 	%rd70, %rd1, %rd264;
	@%p97 bra 	$L__BB0_94;
	setp.ge.u64 	%p98, %rd69, %rd91;
	@%p98 bra 	$L__BB0_92;
	ld.global.f64 	%fd1300, [%rd70];
	add.f64 	%fd1301, %fd1532, %fd1300;
	st.global.f64 	[%rd70], %fd1301;
$L__BB0_92:
	add.s64 	%rd71, %rd57, 17;
	setp.ge.u64 	%p99, %rd71, %rd91;
	@%p99 bra 	$L__BB0_94;
	mad.lo.s64 	%rd265, %rd71, %rd96, %rd58;
	shl.b64 	%rd266, %rd265, 3;
	add.s64 	%rd267, %rd1, %rd266;
	ld.global.f64 	%fd1302, [%rd267];
	add.f64 	%fd1303, %fd1533, %fd1302;
	st.global.f64 	[%rd267], %fd1303;
$L__BB0_94:
	setp.ge.u64 	%p100, %rd58, %rd92;
	add.s64 	%rd72, %rd57, 18;
	mad.lo.s64 	%rd268, %rd72, %rd96, %rd58;
	shl.b64 	%rd269, %rd268, 3;
	add.s64 	%rd73, %rd1, %rd269;
	@%p100 bra 	$L__BB0_99;
	setp.ge.u64 	%p101, %rd72, %rd91;
	@%p101 bra 	$L__BB0_97;
	ld.global.f64 	%fd1304, [%rd73];
	add.f64 	%fd1305, %fd1534, %fd1304;
	st.global.f64 	[%rd73], %fd1305;
$L__BB0_97:
	add.s64 	%rd74, %rd57, 19;
	setp.ge.u64 	%p102, %rd74, %rd91;
	@%p102 bra 	$L__BB0_99;
	mad.lo.s64 	%rd270, %rd74, %rd96, %rd58;
	shl.b64 	%rd271, %rd270, 3;
	add.s64 	%rd272, %rd1, %rd271;
	ld.global.f64 	%fd1306, [%rd272];
	add.f64 	%fd1307, %fd1535, %fd1306;
	st.global.f64 	[%rd272], %fd1307;
$L__BB0_99:
	setp.ge.u64 	%p103, %rd59, %rd92;
	add.s64 	%rd75, %rd57, 20;
	@%p103 bra 	$L__BB0_104;
	setp.ge.u64 	%p104, %rd75, %rd91;
	@%p104 bra 	$L__BB0_102;
	mad.lo.s64 	%rd273, %rd75, %rd96, %rd59;
	shl.b64 	%rd274, %rd273, 3;
	add.s64 	%rd275, %rd1, %rd274;
	ld.global.f64 	%fd1308, [%rd275];
	add.f64 	%fd1309, %fd1536, %fd1308;
	st.global.f64 	[%rd275], %fd1309;
$L__BB0_102:
	add.s64 	%rd76, %rd57, 21;
	setp.ge.u64 	%p105, %rd76, %rd91;
	@%p105 bra 	$L__BB0_104;
	mad.lo.s64 	%rd276, %rd76, %rd96, %rd59;
	shl.b64 	%rd277, %rd276, 3;
	add.s64 	%rd278, %rd1, %rd277;
	ld.global.f64 	%fd1310, [%rd278];
	add.f64 	%fd1311, %fd1537, %fd1310;
	st.global.f64 	[%rd278], %fd1311;
$L__BB0_104:
	setp.ge.u64 	%p106, %rd59, %rd92;
	add.s64 	%rd77, %rd57, 22;
	@%p106 bra 	$L__BB0_109;
	setp.ge.u64 	%p107, %rd77, %rd91;
	@%p107 bra 	$L__BB0_107;
	mad.lo.s64 	%rd279, %rd77, %rd96, %rd59;
	shl.b64 	%rd280, %rd279, 3;
	add.s64 	%rd281, %rd1, %rd280;
	ld.global.f64 	%fd1312, [%rd281];
	add.f64 	%fd1313, %fd1538, %fd1312;
	st.global.f64 	[%rd281], %fd1313;
$L__BB0_107:
	add.s64 	%rd78, %rd57, 23;
	setp.ge.u64 	%p108, %rd78, %rd91;
	@%p108 bra 	$L__BB0_109;
	mad.lo.s64 	%rd282, %rd78, %rd96, %rd59;
	shl.b64 	%rd283, %rd282, 3;
	add.s64 	%rd284, %rd1, %rd283;
	ld.global.f64 	%fd1314, [%rd284];
	add.f64 	%fd1315, %fd1539, %fd1314;
	st.global.f64 	[%rd284], %fd1315;
$L__BB0_109:
	setp.eq.s32 	%p109, %r44, 0;
	add.s64 	%rd79, %rd58, 16;
	xor.b64  	%rd80, %rd79, 1;
	// begin inline asm
	mov.b64 {%r173,%r174}, %fd1416;
	// end inline asm
	shfl.sync.idx.b32	%r176|%p110, %r174, %r45, 31, -1;
	shfl.sync.idx.b32	%r175|%p111, %r173, %r45, 31, -1;
	// begin inline asm
	mov.b64 %fd1544, {%r175,%r176};
	// end inline asm
	// begin inline asm
	mov.b64 {%r177,%r178}, %fd1417;
	// end inline asm
	shfl.sync.idx.b32	%r180|%p112, %r178, %r45, 31, -1;
	shfl.sync.idx.b32	%r179|%p113, %r177, %r45, 31, -1;
	// begin inline asm
	mov.b64 %fd1545, {%r179,%r180};
	// end inline asm
	// begin inline asm
	mov.b64 {%r181,%r182}, %fd1418;
	// end inline asm
	shfl.sync.idx.b32	%r184|%p114, %r182, %r45, 31, -1;
	shfl.sync.idx.b32	%r183|%p115, %r181, %r45, 31, -1;
	// begin inline asm
	mov.b64 %fd1546, {%r183,%r184};
	// end inline asm
	// begin inline asm
	mov.b64 {%r185,%r186}, %fd1419;
	// end inline asm
	shfl.sync.idx.b32	%r188|%p116, %r186, %r45, 31, -1;
	shfl.sync.idx.b32	%r187|%p117, %r185, %r45, 31, -1;
	// begin inline asm
	mov.b64 %fd1547, {%r187,%r188};
	// end inline asm
	mov.f64 	%fd1540, %fd1412;
	mov.f64 	%fd1541, %fd1413;
	mov.f64 	%fd1542, %fd1414;
	mov.f64 	%fd1543, %fd1415;
	@%p109 bra 	$L__BB0_111;
	mov.f64 	%fd1540, %fd1544;
	mov.f64 	%fd1541, %fd1545;
	mov.f64 	%fd1542, %fd1546;
	mov.f64 	%fd1543, %fd1547;
	mov.f64 	%fd1544, %fd1412;
	mov.f64 	%fd1545, %fd1413;
	mov.f64 	%fd1546, %fd1414;
	mov.f64 	%fd1547, %fd1415;
$L__BB0_111:
	setp.ge.u64 	%p118, %rd79, %rd92;
	@%p118 bra 	$L__BB0_120;
	setp.ge.u64 	%p119, %rd57, %rd91;
	@%p119 bra 	$L__BB0_114;
	ld.global.f64 	%fd1324, [%rd60+128];
	add.f64 	%fd1325, %fd1540, %fd1324;
	st.global.f64 	[%rd60+128], %fd1325;
$L__BB0_114:
	add.s64 	%rd81, %rd57, 1;
	setp.ge.u64 	%p120, %rd81, %rd91;
	@%p120 bra 	$L__BB0_116;
	mad.lo.s64 	%rd285, %rd81, %rd96, %rd58;
	shl.b64 	%rd286, %rd285, 3;
	add.s64 	%rd287, %rd1, %rd286;
	ld.global.f64 	%fd1326, [%rd287+128];
	add.f64 	%fd1327, %fd1541, %fd1326;
	st.global.f64 	[%rd287+128], %fd1327;
$L__BB0_116:
	setp.ge.u64 	%p121, %rd62, %rd91;
	@%p121 bra 	$L__BB0_118;
	ld.global.f64 	%fd1328, [%rd63+128];
	add.f64 	%fd1329, %fd1542, %fd1328;
	st.global.f64 	[%rd63+128], %fd1329;
$L__BB0_118:
	add.s64 	%rd82, %rd57, 3;
	setp.ge.u64 	%p122, %rd82, %rd91;
	@%p122 bra 	$L__BB0_120;
	mad.lo.s64 	%rd288, %rd82, %rd96, %rd58;
	shl.b64 	%rd289, %rd288, 3;
	add.s64 	%rd290, %rd1, %rd289;
	ld.global.f64 	%fd1330, [%rd290+128];
	add.f64 	%fd1331, %fd1543, %fd1330;
	st.global.f64 	[%rd290+128], %fd1331;
$L__BB0_120:
	setp.ge.u64 	%p123, %rd80, %rd92;
	@%p123 bra 	$L__BB0_129;
	setp.ge.u64 	%p124, %rd65, %rd91;
	@%p124 bra 	$L__BB0_123;
	mad.lo.s64 	%rd291, %rd65, %rd96, %rd80;
	shl.b64 	%rd292, %rd291, 3;
	add.s64 	%rd293, %rd1, %rd292;
	ld.global.f64 	%fd1332, [%rd293];
	add.f64 	%fd1333, %fd1544, %fd1332;
	st.global.f64 	[%rd293], %fd1333;
$L__BB0_123:
	add.s64 	%rd83, %rd57, 5;
	setp.ge.u64 	%p125, %rd83, %rd91;
	@%p125 bra 	$L__BB0_125;
	mad.lo.s64 	%rd294, %rd83, %rd96, %rd80;
	shl.b64 	%rd295, %rd294, 3;
	add.s64 	%rd296, %rd1, %rd295;
	ld.global.f64 	%fd1334, [%rd296];
	add.f64 	%fd1335, %fd1545, %fd1334;
	st.global.f64 	[%rd296], %fd1335;
$L__BB0_125:
	setp.ge.u64 	%p126, %rd67, %rd91;
	@%p126 bra 	$L__BB0_127;
	mad.lo.s64 	%rd297, %rd67, %rd96, %rd80;
	shl.b64 	%rd298, %rd297, 3;
	add.s64 	%rd299, %rd1, %rd298;
	ld.global.f64 	%fd1336, [%rd299];
	add.f64 	%fd1337, %fd1546, %fd1336;
	st.global.f64 	[%rd299], %fd1337;
$L__BB0_127:
	add.s64 	%rd84, %rd57, 7;
	setp.ge.u64 	%p127, %rd84, %rd91;
	@%p127 bra 	$L__BB0_129;
	mad.lo.s64 	%rd300, %rd84, %rd96, %rd80;
	shl.b64 	%rd301, %rd300, 3;
	add.s64 	%rd302, %rd1, %rd301;
	ld.global.f64 	%fd1338, [%rd302];
	add.f64 	%fd1339, %fd1547, %fd1338;
	st.global.f64 	[%rd302], %fd1339;
$L__BB0_129:
	setp.eq.s32 	%p128, %r44, 0;
	// begin inline asm
	mov.b64 {%r189,%r190}, %fd1424;
	// end inline asm
	shfl.sync.idx.b32	%r192|%p129, %r190, %r45, 31, -1;
	shfl.sync.idx.b32	%r191|%p130, %r189, %r45, 31, -1;
	// begin inline asm
	mov.b64 %fd1552, {%r191,%r192};
	// end inline asm
	// begin inline asm
	mov.b64 {%r193,%r194}, %fd1425;
	// end inline asm
	shfl.sync.idx.b32	%r196|%p131, %r194, %r45, 31, -1;
	shfl.sync.idx.b32	%r195|%p132, %r193, %r45, 31, -1;
	// begin inline asm
	mov.b64 %fd1553, {%r195,%r196};
	// end inline asm
	// begin inline asm
	mov.b64 {%r197,%r198}, %fd1426;
	// end inline asm
	shfl.sync.idx.b32	%r200|%p133, %r198, %r45, 31, -1;
	shfl.sync.idx.b32	%r199|%p134, %r197, %r45, 31, -1;
	// begin inline asm
	mov.b64 %fd1554, {%r199,%r200};
	// end inline asm
	// begin inline asm
	mov.b64 {%r201,%r202}, %fd1427;
	// end inline asm
	shfl.sync.idx.b32	%r204|%p135, %r202, %r45, 31, -1;
	shfl.sync.idx.b32	%r203|%p136, %r201, %r45, 31, -1;
	// begin inline asm
	mov.b64 %fd1555, {%r203,%r204};
	// end inline asm
	mov.f64 	%fd1548, %fd1420;
	mov.f64 	%fd1549, %fd1421;
	mov.f64 	%fd1550, %fd1422;
	mov.f64 	%fd1551, %fd1423;
	@%p128 bra 	$L__BB0_131;
	mov.f64 	%fd1548, %fd1552;
	mov.f64 	%fd1549, %fd1553;
	mov.f64 	%fd1550, %fd1554;
	mov.f64 	%fd1551, %fd1555;
	mov.f64 	%fd1552, %fd1420;
	mov.f64 	%fd1553, %fd1421;
	mov.f64 	%fd1554, %fd1422;
	mov.f64 	%fd1555, %fd1423;
$L__BB0_131:
	setp.ge.u64 	%p137, %rd79, %rd92;
	@%p137 bra 	$L__BB0_140;
	setp.ge.u64 	%p138, %rd69, %rd91;
	@%p138 bra 	$L__BB0_134;
	ld.global.f64 	%fd1348, [%rd70+128];
	add.f64 	%fd1349, %fd1548, %fd1348;
	st.global.f64 	[%rd70+128], %fd1349;
$L__BB0_134:
	add.s64 	%rd85, %rd57, 17;
	setp.ge.u64 	%p139, %rd85, %rd91;
	@%p139 bra 	$L__BB0_136;
	mad.lo.s64 	%rd303, %rd85, %rd96, %rd58;
	shl.b64 	%rd304, %rd303, 3;
	add.s64 	%rd305, %rd1, %rd304;
	ld.global.f64 	%fd1350, [%rd305+128];
	add.f64 	%fd1351, %fd1549, %fd1350;
	st.global.f64 	[%rd305+128], %fd1351;
$L__BB0_136:
	setp.ge.u64 	%p140, %rd72, %rd91;
	@%p140 bra 	$L__BB0_138;
	ld.global.f64 	%fd1352, [%rd73+128];
	add.f64 	%fd1353, %fd1550, %fd1352;
	st.global.f64 	[%rd73+128], %fd1353;
$L__BB0_138:
	add.s64 	%rd86, %rd57, 19;
	setp.ge.u64 	%p141, %rd86, %rd91;
	@%p141 bra 	$L__BB0_140;
	mad.lo.s64 	%rd306, %rd86, %rd96, %rd58;
	shl.b64 	%rd307, %rd306, 3;
	add.s64 	%rd308, %rd1, %rd307;
	ld.global.f64 	%fd1354, [%rd308+128];
	add.f64 	%fd1355, %fd1551, %fd1354;
	st.global.f64 	[%rd308+128], %fd1355;
$L__BB0_140:
	setp.ge.u64 	%p142, %rd80, %rd92;
	@%p142 bra 	$L__BB0_149;
	setp.ge.u64 	%p143, %rd75, %rd91;
	@%p143 bra 	$L__BB0_143;
	mad.lo.s64 	%rd309, %rd75, %rd96, %rd80;
	shl.b64 	%rd310, %rd309, 3;
	add.s64 	%rd311, %rd1, %rd310;
	ld.global.f64 	%fd1356, [%rd311];
	add.f64 	%fd1357, %fd1552, %fd1356;
	st.global.f64 	[%rd311], %fd1357;
$L__BB0_143:
	add.s64 	%rd87, %rd57, 21;
	setp.ge.u64 	%p144, %rd87, %rd91;
	@%p144 bra 	$L__BB0_145;
	mad.lo.s64 	%rd312, %rd87, %rd96, %rd80;
	shl.b64 	%rd313, %rd312, 3;
	add.s64 	%rd314, %rd1, %rd313;
	ld.global.f64 	%fd1358, [%rd314];
	add.f64 	%fd1359, %fd1553, %fd1358;
	st.global.f64 	[%rd314], %fd1359;
$L__BB0_145:
	setp.ge.u64 	%p145, %rd77, %rd91;
	@%p145 bra 	$L__BB0_147;
	mad.lo.s64 	%rd315, %rd77, %rd96, %rd80;
	shl.b64 	%rd316, %rd315, 3;
	add.s64 	%rd317, %rd1, %rd316;
	ld.global.f64 	%fd1360, [%rd317];
	add.f64 	%fd1361, %fd1554, %fd1360;
	st.global.f64 	[%rd317], %fd1361;
$L__BB0_147:
	add.s64 	%rd88, %rd57, 23;
	setp.ge.u64 	%p146, %rd88, %rd91;
	@%p146 bra 	$L__BB0_149;
	mad.lo.s64 	%rd318, %rd88, %rd96, %rd80;
	shl.b64 	%rd319, %rd318, 3;
	add.s64 	%rd320, %rd1, %rd319;
	ld.global.f64 	%fd1362, [%rd320];
	add.f64 	%fd1363, %fd1555, %fd1362;
	st.global.f64 	[%rd320], %fd1363;
$L__BB0_149:
	ret;

}


// ===== COMPILED SASS (sm_100) =====

	.target	sm_100

	.elftype	@"ET_EXEC"


//--------------------- .note.nv.tkinfo           --------------------------
	.section	.note.nv.tkinfo,"",@"SHT_NOTE"
	.sectionflags	@"SHF_NOTE_NV_TKINFO"
	.tkinfo
        /*0018*/ 	.word	0x00000002
        /*0030*/ 	.string	""
        /*0030*/ 	.string	"ptxas"
        /*0030*/ 	.string	"Cuda compilation tools, release 13.0, V13.0.88"
        /*0030*/ 	.string	"Build cuda_13.0.r13.0/compiler.36424714_0"
        /*0030*/ 	.string	"-arch sm_100 -m 64 "



//--------------------- .note.nv.cuinfo           --------------------------
	.section	.note.nv.cuinfo,"",@"SHT_NOTE"
	.sectionflags	@"SHF_NOTE_NV_CUINFO"
        /*0018*/ 	.short	0x0002
        /*001a*/ 	.short	0x0064
        /*001c*/ 	.short	0x0082
	.zero		2


//--------------------- .nv.info                  --------------------------
	.section	.nv.info,"",@"SHT_CUDA_INFO"
	.align	4


	//----- nvinfo : EIATTR_REGCOUNT
	.align		4
        /*0000*/ 	.byte	0x04, 0x2f
        /*0002*/ 	.short	(.L_10 - .L_9)
	.align		4
.L_9:
        /*0004*/ 	.word	index@(_Z12dgemm_kernelPKdS0_Pdmmmbbmmm)
        /*0008*/ 	.word	0x0000007e


	//----- nvinfo : EIATTR_FRAME_SIZE
	.align		4
.L_10:
        /*000c*/ 	.byte	0x04, 0x11
        /*000e*/ 	.short	(.L_12 - .L_11)
	.align		4
.L_11:
        /*0010*/ 	.word	index@(_Z12dgemm_kernelPKdS0_Pdmmmbbmmm)
        /*0014*/ 	.word	0x00000000


	//----- nvinfo : EIATTR_MIN_STACK_SIZE
	.align		4
.L_12:
        /*0018*/ 	.byte	0x04, 0x12
        /*001a*/ 	.short	(.L_14 - .L_13)
	.align		4
.L_13:
        /*001c*/ 	.word	index@(_Z12dgemm_kernelPKdS0_Pdmmmbbmmm)
        /*0020*/ 	.word	0x00000000
.L_14:


//--------------------- .nv.compat                --------------------------
	.section	.nv.compat,"",@"SHT_CUDA_COMPAT_INFO"
	.align	4
        /*0000*/ 	.byte	0x02, 0x09, 0x00, 0x00, 0x02, 0x02, 0x01, 0x00, 0x02, 0x05, 0x05, 0x00, 0x03, 0x07, 0x01, 0x01
        /*0010*/ 	.byte	0x02, 0x03, 0x00, 0x00, 0x02, 0x06, 0x01, 0x00, 0x04, 0x0b, 0x08, 0x00, 0x01, 0x00, 0x00, 0x00
        /*0020*/ 	.byte	0x00, 0x00, 0x00, 0x00


//--------------------- .nv.info._Z12dgemm_kernelPKdS0_Pdmmmbbmmm --------------------------
	.section	.nv.info._Z12dgemm_kernelPKdS0_Pdmmmbbmmm,"",@"SHT_CUDA_INFO"
	.sectionflags	@""
	.align	4


	//----- nvinfo : EIATTR_CUDA_API_VERSION
	.align		4
        /*0000*/ 	.byte	0x04, 0x37
        /*0002*/ 	.short	(.L_16 - .L_15)
.L_15:
        /*0004*/ 	.word	0x00000082


	//----- nvinfo : EIATTR_KPARAM_INFO
	.align		4
.L_16:
        /*0008*/ 	.byte	0x04, 0x17
        /*000a*/ 	.short	(.L_18 - .L_17)
.L_17:
        /*000c*/ 	.word	0x00000000
        /*0010*/ 	.short	0x000a
        /*0012*/ 	.short	0x0048
        /*0014*/ 	.byte	0x00, 0xf0, 0x21, 0x00


	//----- nvinfo : EIATTR_KPARAM_INFO
	.align		4
.L_18:
        /*0018*/ 	.byte	0x04, 0x17
        /*001a*/ 	.short	(.L_20 - .L_19)
.L_19:
        /*001c*/ 	.word	0x00000000
        /*0020*/ 	.short	0x0009
        /*0022*/ 	.short	0x0040
        /*0024*/ 	.byte	0x00, 0xf0, 0x21, 0x00


	//----- nvinfo : EIATTR_KPARAM_INFO
	.align		4
.L_20:
        /*0028*/ 	.byte	0x04, 0x17
        /*002a*/ 	.short	(.L_22 - .L_21)
.L_21:
        /*002c*/ 	.word	0x00000000
        /*0030*/ 	.short	0x0008
        /*0032*/ 	.short	0x0038
        /*0034*/ 	.byte	0x00, 0xf0, 0x21, 0x00


	//----- nvinfo : EIATTR_KPARAM_INFO
	.align		4
.L_22:
        /*0038*/ 	.byte	0x04, 0x17
        /*003a*/ 	.short	(.L_24 - .L_23)
.L_23:
        /*003c*/ 	.word	0x00000000
        /*0040*/ 	.short	0x0007
        /*0042*/ 	.short	0x0031
        /*0044*/ 	.byte	0x00, 0xf0, 0x05, 0x00


	//----- nvinfo : EIATTR_KPARAM_INFO
	.align		4
.L_24:
        /*0048*/ 	.byte	0x04, 0x17
        /*004a*/ 	.short	(.L_26 - .L_25)
.L_25:
        /*004c*/ 	.word	0x00000000
        /*0050*/ 	.short	0x0006
        /*0052*/ 	.short	0x0030
        /*0054*/ 	.byte	0x00, 0xf0, 0x05, 0x00


	//----- nvinfo : EIATTR_KPARAM_INFO
	.align		4
.L_26:
        /*0058*/ 	.byte	0x04, 0x17
        /*005a*/ 	.short	(.L_28 - .L_27)
.L_27:
        /*005c*/ 	.word	0x00000000
        /*0060*/ 	.short	0x0005
        /*0062*/ 	.short	0x0028
        /*0064*/ 	.byte	0x00, 0xf0, 0x21, 0x00


	//----- nvinfo : EIATTR_KPARAM_INFO
	.align		4
.L_28:
        /*0068*/ 	.byte	0x04, 0x17
        /*006a*/ 	.short	(.L_30 - .L_29)
.L_29:
        /*006c*/ 	.word	0x00000000
        /*0070*/ 	.short	0x0004
        /*0072*/ 	.short	0x0020
        /*0074*/ 	.byte	0x00, 0xf0, 0x21, 0x00


	//----- nvinfo : EIATTR_KPARAM_INFO
	.align		4
.L_30:
        /*0078*/ 	.byte	0x04, 0x17
        /*007a*/ 	.short	(.L_32 - .L_31)
.L_31:
        /*007c*/ 	.word	0x00000000
        /*0080*/ 	.short	0x0003
        /*0082*/ 	.short	0x0018
        /*0084*/ 	.byte	0x00, 0xf0, 0x21, 0x00


	//----- nvinfo : EIATTR_KPARAM_INFO
	.align		4
.L_32:
        /*0088*/ 	.byte	0x04, 0x17
        /*008a*/ 	.short	(.L_34 - .L_33)
.L_33:
        /*008c*/ 	.word	0x00000000
        /*0090*/ 	.short	0x0002
        /*0092*/ 	.short	0x0010
        /*0094*/ 	.byte	0x00, 0xf5, 0x21, 0x00


	//----- nvinfo : EIATTR_KPARAM_INFO
	.align		4
.L_34:
        /*0098*/ 	.byte	0x04, 0x17
        /*009a*/ 	.short	(.L_36 - .L_35)
.L_35:
        /*009c*/ 	.word	0x00000000
        /*00a0*/ 	.short	0x0001
        /*00a2*/ 	.short	0x0008
        /*00a4*/ 	.byte	0x00, 0xf5, 0x21, 0x00


	//----- nvinfo : EIATTR_KPARAM_INFO
	.align		4
.L_36:
        /*00a8*/ 	.byte	0x04, 0x17
        /*00aa*/ 	.short	(.L_38 - .L_37)
.L_37:
        /*00ac*/ 	.word	0x00000000
        /*00b0*/ 	.short	0x0000
        /*00b2*/ 	.short	0x0000
        /*00b4*/ 	.byte	0x00, 0xf5, 0x21, 0x00


	//----- nvinfo : EIATTR_SPARSE_MMA_MASK
	.align		4
.L_38:
        /*00b8*/ 	.byte	0x03, 0x50
        /*00ba*/ 	.short	0x0000


	//----- nvinfo : EIATTR_MAXREG_COUNT
	.align		4
        /*00bc*/ 	.byte	0x03, 0x1b
        /*00be*/ 	.short	0x0080


	//----- nvinfo : EIATTR_NUM_BARRIERS
	.align		4
        /*00c0*/ 	.byte	0x02, 0x4c
        /*00c2*/ 	.byte	0x01
	.zero		1


	//----- nvinfo : EIATTR_EXTERNS
	.align		4
        /*00c4*/ 	.byte	0x04, 0x0f
        /*00c6*/ 	.short	(.L_40 - .L_39)


	//   ....[0]....
	.align		4
.L_39:
        /*00c8*/ 	.word	index@(__assertfail)


	//----- nvinfo : EIATTR_MERCURY_ISA_VERSION
	.align		4
.L_40:
        /*00cc*/ 	.byte	0x03, 0x5f
        /*00ce*/ 	.short	0x0101


	//----- nvinfo : EIATTR_COOP_GROUP_MASK_REGIDS
	.align		4
        /*00d0*/ 	.byte	0x04, 0x29
        /*00d2*/ 	.short	(.L_42 - .L_41)


	//   ....[0]....
.L_41:
        /*00d4*/ 	.word	0xffffffff


	//   ....[1]....
        /*00d8*/ 	.word	0xffffffff


	//   ....[2]....
        /*00dc*/ 	.word	0xffffffff


	//   ....[3]....
        /*00e0*/ 	.word	0xffffffff


	//   ....[4]....
        /*00e4*/ 	.word	0xffffffff


	//   ....[5]....
        /*00e8*/ 	.word	0xffffffff


	//   ....[6]....
        /*00ec*/ 	.word	0xffffffff


	//   ....[7]....
        /*00f0*/ 	.word	0xffffffff


	//   ....[8]....
        /*00f4*/ 	.word	0xffffffff


	//   ....[9]....
        /*00f8*/ 	.word	0xffffffff


	//   ....[10]....
        /*00fc*/ 	.word	0xffffffff


	//   ....[11]....
        /*0100*/ 	.word	0xffffffff


	//   ....[12]....
        /*0104*/ 	.word	0xffffffff


	//   ....[13]....
        /*0108*/ 	.word	0xffffffff


	//   ....[14]....
        /*010c*/ 	.word	0xffffffff


	//   ....[15]....
        /*0110*/ 	.word	0xffffffff


	//   ....[16]....
        /*0114*/ 	.word	0xffffffff


	//   ....[17]....
        /*0118*/ 	.word	0xffffffff


	//   ....[18]....
        /*011c*/ 	.word	0xffffffff


	//   ....[19]....
        /*0120*/ 	.word	0xffffffff


	//   ....[20]....
        /*0124*/ 	.word	0xffffffff


	//   ....[21]....
        /*0128*/ 	.word	0xffffffff


	//   ....[22]....
        /*012c*/ 	.word	0xffffffff


	//   ....[23]....
        /*0130*/ 	.word	0xffffffff


	//   ....[24]....
        /*0134*/ 	.word	0xffffffff


	//   ....[25]....
        /*0138*/ 	.word	0xffffffff


	//   ....[26]....
        /*013c*/ 	.word	0xffffffff


	//   ....[27]....
        /*0140*/ 	.word	0xffffffff


	//   ....[28]....
        /*0144*/ 	.word	0xffffffff


	//   ....[29]....
        /*0148*/ 	.word	0xffffffff


	//   ....[30]....
        /*014c*/ 	.word	0xffffffff


	//   ....[31]....
        /*0150*/ 	.word	0xffffffff


	//   ....[32]....
        /*0154*/ 	.word	0x0500000f


	//   ....[33]....
        /*0158*/ 	.word	0x0500000f


	//   ....[34]....
        /*015c*/ 	.word	0x0500000f


	//   ....[35]....
        /*0160*/ 	.word	0x0500000f


	//   ....[36]....
        /*0164*/ 	.word	0x0500000f


	//   ....[37]....
        /*0168*/ 	.word	0x0500000f


	//   ....[38]....
        /*016c*/ 	.word	0x0500000f


	//   ....[39]....
        /*0170*/ 	.word	0x0500000f


	//   ....[40]....
        /*0174*/ 	.word	0x0500000f


	//   ....[41]....
        /*0178*/ 	.word	0x0500000f


	//   ....[42]....
        /*017c*/ 	.word	0x0500000f


	//   ....[43]....
        /*0180*/ 	.word	0x0500000f


	//   ....[44]....
        /*0184*/ 	.word	0x0500000f


	//   ....[45]....
        /*0188*/ 	.word	0x0500000f


	//   ....[46]....
        /*018c*/ 	.word	0x0500000f


	//   ....[47]....
        /*0190*/ 	.word	0x0500000f


	//   ....[48]....
        /*0194*/ 	.word	0x0500000f


	//   ....[49]....
        /*0198*/ 	.word	0x0500000f


	//   ....[50]....
        /*019c*/ 	.word	0x0500000f


	//   ....[51]....
        /*01a0*/ 	.word	0x0500000f


	//   ....[52]....
        /*01a4*/ 	.word	0x0500000f


	//   ....[53]....
        /*01a8*/ 	.word	0x0500000f


	//   ....[54]....
        /*01ac*/ 	.word	0x0500000f


	//   ....[55]....
        /*01b0*/ 	.word	0x0500000f


	//   ....[56]....
        /*01b4*/ 	.word	0x0500000f


	//   ....[57]....
        /*01b8*/ 	.word	0x0500000f


	//   ....[58]....
        /*01bc*/ 	.word	0x0500000f


	//   ....[59]....
        /*01c0*/ 	.word	0x0500000f


	//   ....[60]....
        /*01c4*/ 	.word	0x0500000f


	//   ....[61]....
        /*01c8*/ 	.word	0x0500000f


	//   ....[62]....
        /*01cc*/ 	.word	0x0500000f


	//   ....[63]....
        /*01d0*/ 	.word	0x0500000f


	//----- nvinfo : EIATTR_COOP_GROUP_INSTR_OFFSETS
	.align		4
.L_42:
        /*01d4*/ 	.byte	0x04, 0x28
        /*01d6*/ 	.short	(.L_44 - .L_43)


	//   ....[0]....
.L_43:
        /*01d8*/ 	.word	0x000046c0


	//   ....[1]....
        /*01dc*/ 	.word	0x000046d0


	//   ....[2]....
        /*01e0*/ 	.word	0x000046e0


	//   ....[3]....
        /*01e4*/ 	.word	0x000046f0


	//   ....[4]....
        /*01e8*/ 	.word	0x00004700


	//   ....[5]....
        /*01ec*/ 	.word	0x00004710


	//   ....[6]....
        /*01f0*/ 	.word	0x00004720


	//   ....[7]....
        /*01f4*/ 	.word	0x00004730


	//   ....[8]....
        /*01f8*/ 	.word	0x000052a0


	//   ....[9]....
        /*01fc*/ 	.word	0x000052b0


	//   ....[10]....
        /*0200*/ 	.word	0x000052c0


	//   ....[11]....
        /*0204*/ 	.word	0x000052d0


	//   ....[12]....
        /*0208*/ 	.word	0x000052e0


	//   ....[13]....
        /*020c*/ 	.word	0x000052f0


	//   ....[14]....
        /*0210*/ 	.word	0x00005300


	//   ....[15]....
        /*0214*/ 	.word	0x00005310


	//   ....[16]....
        /*0218*/ 	.word	0x00005e60


	//   ....[17]....
        /*021c*/ 	.word	0x00005e70


	//   ....[18]....
        /*0220*/ 	.word	0x00005e80


	//   ....[19]....
        /*0224*/ 	.word	0x00005e90


	//   ....[20]....
        /*0228*/ 	.word	0x00005ea0


	//   ....[21]....
        /*022c*/ 	.word	0x00005eb0


	//   ....[22]....
        /*0230*/ 	.word	0x00005ec0


	//   ....[23]....
        /*0234*/ 	.word	0x00005ed0


	//   ....[24]....
        /*0238*/ 	.word	0x000068c0


	//   ....[25]....
        /*023c*/ 	.word	0x000068d0


	//   ....[26]....
        /*0240*/ 	.word	0x000068e0


	//   ....[27]....
        /*0244*/ 	.word	0x000068f0


	//   ....[28]....
        /*0248*/ 	.word	0x00006900


	//   ....[29]....
        /*024c*/ 	.word	0x00006910


	//   ....[30]....
        /*0250*/ 	.word	0x00006920


	//   ....[31]....
        /*0254*/ 	.word	0x00006940


	//   ....[32]....
        /*0258*/ 	.word	0x00007330


	//   ....[33]....
        /*025c*/ 	.word	0x00007380


	//   ....[34]....
        /*0260*/ 	.word	0x000073d0


	//   ....[35]....
        /*0264*/ 	.word	0x00007420


	//   ....[36]....
        /*0268*/ 	.word	0x00007470


	//   ....[37]....
        /*026c*/ 	.word	0x000074c0


	//   ....[38]....
        /*0270*/ 	.word	0x00007520


	//   ....[39]....
        /*0274*/ 	.word	0x00007580


	//   ....[40]....
        /*0278*/ 	.word	0x00007600


	//   ....[41]....
        /*027c*/ 	.word	0x00007680


	//   ....[42]....
        /*0280*/ 	.word	0x000076d0


	//   ....[43]....
        /*0284*/ 	.word	0x00007720


	//   ....[44]....
        /*0288*/ 	.word	0x00007770


	//   ....[45]....
        /*028c*/ 	.word	0x000077c0


	//   ....[46]....
        /*0290*/ 	.word	0x00007820


	//   ....[47]....
        /*0294*/ 	.word	0x00007880


	//   ....[48]....
        /*0298*/ 	.word	0x00007900


	//   ....[49]....
        /*029c*/ 	.word	0x00007980


	//   ....[50]....
        /*02a0*/ 	.word	0x000079d0


	//   ....[51]....
        /*02a4*/ 	.word	0x00007a20


	//   ....[52]....
        /*02a8*/ 	.word	0x00007a80


	//   ....[53]....
        /*02ac*/ 	.word	0x00007ae0


	//   ....[54]....
        /*02b0*/ 	.word	0x00007b40


	//   ....[55]....
        /*02b4*/ 	.word	0x00007ba0


	//   ....[56]....
        /*02b8*/ 	.word	0x00007c20


	//   ....[57]....
        /*02bc*/ 	.word	0x00007ca0


	//   ....[58]....
        /*02c0*/ 	.word	0x00007d00


	//   ....[59]....
        /*02c4*/ 	.word	0x00007d60


	//   ....[60]....
        /*02c8*/ 	.word	0x00007dc0


	//   ....[61]....
        /*02cc*/ 	.word	0x00007e20


	//   ....[62]....
        /*02d0*/ 	.word	0x00007e80


	//   ....[63]....
        /*02d4*/ 	.word	0x00007ee0


	//----- nvinfo : EIATTR_VRC_CTA_INIT_COUNT
	.align		4
.L_44:
        /*02d8*/ 	.byte	0x02, 0x4a
	.zero		1
	.zero		1


	//----- nvinfo : EIATTR_SYSCALL_OFFSETS
	.align		4
        /*02dc*/ 	.byte	0x04, 0x46
        /*02de*/ 	.short	(.L_46 - .L_45)


	//   ....[0]....
.L_45:
        /*02e0*/ 	.word	0x00000160


	//   ....[1]....
        /*02e4*/ 	.word	0x000004c0


	//   ....[2]....
        /*02e8*/ 	.word	0x00000710


	//   ....[3]....
        /*02ec*/ 	.word	0x00000ba0


	//----- nvinfo : EIATTR_EXIT_INSTR_OFFSETS
	.align		4
.L_46:
        /*02f0*/ 	.byte	0x04, 0x1c
        /*02f2*/ 	.short	(.L_48 - .L_47)


	//   ....[0]....
.L_47:
        /*02f4*/ 	.word	0x00000360


	//   ....[1]....
        /*02f8*/ 	.word	0x000045b0


	//   ....[2]....
        /*02fc*/ 	.word	0x00006e70


	//   ....[3]....
        /*0300*/ 	.word	0x00007200


	//   ....[4]....
        /*0304*/ 	.word	0x000072e0


	//----- nvinfo : EIATTR_MAX_THREADS
	.align		4
.L_48:
        /*0308*/ 	.byte	0x04, 0x05
        /*030a*/ 	.short	(.L_50 - .L_49)
.L_49:
        /*030c*/ 	.word	0x00000200
        /*0310*/ 	.word	0x00000001
        /*0314*/ 	.word	0x00000001


	//----- nvinfo : EIATTR_CRS_STACK_SIZE
	.align		4
.L_50:
        /*0318*/ 	.byte	0x04, 0x1e
        /*031a*/ 	.short	(.L_52 - .L_51)
.L_51:
        /*031c*/ 	.word	0x00000000


	//----- nvinfo : EIATTR_CBANK_PARAM_SIZE
	.align		4
.L_52:
        /*0320*/ 	.byte	0x03, 0x19
        /*0322*/ 	.short	0x0050


	//----- nvinfo : EIATTR_PARAM_CBANK
	.align		4
        /*0324*/ 	.byte	0x04, 0x0a
        /*0326*/ 	.short	(.L_54 - .L_53)
	.align		4
.L_53:
        /*0328*/ 	.word	index@(.nv.constant0._Z12dgemm_kernelPKdS0_Pdmmmbbmmm)
        /*032c*/ 	.short	0x0380
        /*032e*/ 	.short	0x0050


	//----- nvinfo : EIATTR_SW_WAR
	.align		4
.L_54:
        /*0330*/ 	.byte	0x04, 0x36
        /*0332*/ 	.short	(.L_56 - .L_55)
.L_55:
        /*0334*/ 	.word	0x00000008
.L_56:


//--------------------- .nv.callgraph             --------------------------
	.section	.nv.callgraph,"",@"SHT_CUDA_CALLGRAPH"
	.align	4
	.sectionentsize	8
	.align		4
        /*0000*/ 	.word	0x00000000
	.align		4
        /*0004*/ 	.word	0xffffffff
	.align		4
        /*0008*/ 	.word	index@(_Z12dgemm_kernelPKdS0_Pdmmmbbmmm)
	.align		4
        /*000c*/ 	.word	index@(__assertfail)
	.align		4
        /*0010*/ 	.word	0x00000000
	.align		4
        /*0014*/ 	.word	0xfffffffe
	.align		4
        /*0018*/ 	.word	0x00000000
	.align		4
        /*001c*/ 	.word	0xfffffffd
	.align		4
        /*0020*/ 	.word	0x00000000
	.align		4
        /*0024*/ 	.word	0xfffffffc


//--------------------- .nv.constant4             --------------------------
	.section	.nv.constant4,"a",@progbits
	.align	8
	.align		8
.nv.constant4:
        /*0000*/ 	.dword	__assertfail
	.align		8
        /*0008*/ 	.dword	__unnamed_1
	.align		8
        /*0010*/ 	.dword	__unnamed_2
	.align		8
        /*0018*/ 	.dword	__unnamed_3
	.align		8
        /*0020*/ 	.dword	__unnamed_4
	.align		8
        /*0028*/ 	.dword	$str
	.align		8
        /*0030*/ 	.dword	$str$1
	.align		8
        /*0038*/ 	.dword	$str$2
	.align		8
        /*0040*/ 	.dword	$str$3
	.align		8
        /*0048*/ 	.dword	$str$4


//--------------------- .text._Z12dgemm_kernelPKdS0_Pdmmmbbmmm --------------------------
	.section	.text._Z12dgemm_kernelPKdS0_Pdmmmbbmmm,"ax",@progbits
	.align	128
        .global         _Z12dgemm_kernelPKdS0_Pdmmmbbmmm
        .type           _Z12dgemm_kernelPKdS0_Pdmmmbbmmm,@function
        .size           _Z12dgemm_kernelPKdS0_Pdmmmbbmmm,(.L_x_88 - _Z12dgemm_kernelPKdS0_Pdmmmbbmmm)
        .other          _Z12dgemm_kernelPKdS0_Pdmmmbbmmm,@"STO_CUDA_ENTRY STV_DEFAULT"
_Z12dgemm_kernelPKdS0_Pdmmmbbmmm:
.text._Z12dgemm_kernelPKdS0_Pdmmmbbmmm:
[----:B------:R-:W1:Y:S01]  /*0000*/  LDC R1, c[0x0][0x37c] ;  /* 0x0000df00ff017b82 */ /* 0x000e620000000800 */
[----:B------:R-:W2:Y:S01]  /*0010*/  LDCU UR36, c[0x0][0x364] ;  /* 0x00006c80ff2477ac */ /* 0x000ea20008000800 */
[----:B------:R-:W3:Y:S02]  /*0020*/  LDCU UR37, c[0x0][0x368] ;  /* 0x00006d00ff2577ac */ /* 0x000ee40008000800 */
[----:B---3--:R-:W-:-:S04]  /*0030*/  UISETP.NE.AND UP0, UPT, UR37, 0x4, UPT ;  /* 0x000000042500788c */ /* 0x008fc8000bf05270 */
[----:B--2---:R-:W-:-:S04]  /*0040*/  UISETP.EQ.AND UP1, UPT, UR36, 0x4, !UP0 ;  /* 0x000000042400788c */ /* 0x004fc8000c722270 */
[----:B------:R-:W-:-:S05]  /*0050*/  UP2UR UR38, UPR, URZ, 0x2 ;  /* 0x00000002ff267883 */ /* 0x000fca0008000000 */
[----:B------:R-:W-:Y:S07]  /*0060*/  BRA.U UP1, `(.L_x_0) ;  /* 0x0000000101407547 */ /* 0x000fee000b800000 */
[----:B------:R-:W-:Y:S01]  /*0070*/  MOV R0, 0x0 ;  /* 0x0000000000007802 */ /* 0x000fe20000000f00 */
[----:B------:R-:W2:Y:S01]  /*0080*/  LDCU.64 UR4, c[0x4][0x28] ;  /* 0x01000500ff0477ac */ /* 0x000ea20008000a00 */
[----:B------:R-:W-:Y:S02]  /*0090*/  IMAD.MOV.U32 R8, RZ, RZ, 0x116 ;  /* 0x00000116ff087424 */ /* 0x000fe400078e00ff */
[----:B------:R3:W4:Y:S01]  /*00a0*/  LDC.64 R2, c[0x4][R0] ;  /* 0x0100000000027b82 */ /* 0x0007220000000a00 */
[----:B------:R-:W5:Y:S01]  /*00b0*/  LDCU.64 UR6, c[0x4][0x30] ;  /* 0x01000600ff0677ac */ /* 0x000f620008000a00 */
[----:B------:R-:W-:Y:S02]  /*00c0*/  IMAD.MOV.U32 R12, RZ, RZ, 0x1 ;  /* 0x00000001ff0c7424 */ /* 0x000fe400078e00ff */
[----:B------:R-:W-:Y:S01]  /*00d0*/  IMAD.MOV.U32 R13, RZ, RZ, RZ ;  /* 0x000000ffff0d7224 */ /* 0x000fe200078e00ff */
[----:B------:R-:W1:Y:S01]  /*00e0*/  LDCU.64 UR8, c[0x4][0x20] ;  /* 0x01000400ff0877ac */ /* 0x000e620008000a00 */
[----:B--2---:R-:W-:-:S02]  /*00f0*/  IMAD.U32 R4, RZ, RZ, UR4 ;  /* 0x00000004ff047e24 */ /* 0x004fc4000f8e00ff */
[----:B------:R-:W-:Y:S02]  /*0100*/  IMAD.U32 R5, RZ, RZ, UR5 ;  /* 0x00000005ff057e24 */ /* 0x000fe4000f8e00ff */
[----:B-----5:R-:W-:Y:S02]  /*0110*/  IMAD.U32 R6, RZ, RZ, UR6 ;  /* 0x00000006ff067e24 */ /* 0x020fe4000f8e00ff */
[----:B------:R-:W-:Y:S02]  /*0120*/  IMAD.U32 R7, RZ, RZ, UR7 ;  /* 0x00000007ff077e24 */ /* 0x000fe4000f8e00ff */
[----:B-1----:R-:W-:Y:S02]  /*0130*/  IMAD.U32 R10, RZ, RZ, UR8 ;  /* 0x00000008ff0a7e24 */ /* 0x002fe4000f8e00ff */
[----:B---3--:R-:W-:-:S07]  /*0140*/  IMAD.U32 R11, RZ, RZ, UR9 ;  /* 0x00000009ff0b7e24 */ /* 0x008fce000f8e00ff */
[----:B------:R-:W-:-:S07]  /*0150*/  LEPC R20, `(.L_x_0) ;  /* 0x000000001014794e */ /* 0x000fce0000000000 */
[----:B----4-:R-:W-:Y:S05]  /*0160*/  CALL.ABS.NOINC R2 ;  /* 0x0000000002007343 */ /* 0x010fea0003c00000 */
.L_x_0:
[----:B------:R-:W2:Y:S01]  /*0170*/  LDCU.64 UR10, c[0x0][0x3a0] ;  /* 0x00007400ff0a77ac */ /* 0x000ea20008000a00 */
[----:B------:R-:W3:Y:S01]  /*0180*/  S2UR UR8, SR_CTAID.Y ;  /* 0x00000000000879c3 */ /* 0x000ee20000002600 */
[----:B------:R-:W4:Y:S07]  /*0190*/  LDCU.64 UR12, c[0x0][0x398] ;  /* 0x00007300ff0c77ac */ /* 0x000f2e0008000a00 */
[----:B------:R-:W5:Y:S01]  /*01a0*/  S2UR UR9, SR_CTAID.Z ;  /* 0x00000000000979c3 */ /* 0x000f620000002700 */
[----:B--2---:R-:W-:-:S02]  /*01b0*/  UIADD3 UR6, UP0, UPT, UR10, 0x7f, URZ ;  /* 0x0000007f0a067890 */ /* 0x004fc4000ff1e0ff */
[----:B----4-:R-:W-:Y:S02]  /*01c0*/  UIADD3 UR4, UP1, UPT, UR12, 0x7f, URZ ;  /* 0x0000007f0c047890 */ /* 0x010fe4000ff3e0ff */
[----:B------:R-:W-:Y:S01]  /*01d0*/  UIADD3.X UR7, UPT, UPT, URZ, UR11, URZ, UP0, !UPT ;  /* 0x0000000bff077290 */ /* 0x000fe200087fe4ff */
[----:B---3--:R-:W-:Y:S01]  /*01e0*/  IMAD.U32 R104, RZ, RZ, UR8 ;  /* 0x00000008ff687e24 */ /* 0x008fe2000f8e00ff */
[----:B------:R-:W-:Y:S02]  /*01f0*/  UIADD3.X UR5, UPT, UPT, URZ, UR13, URZ, UP1, !UPT ;  /* 0x0000000dff057290 */ /* 0x000fe40008ffe4ff */
[----:B------:R-:W-:Y:S02]  /*0200*/  USHF.R.U64 UR6, UR6, 0x7, UR7 ;  /* 0x0000000706067899 */ /* 0x000fe40008001207 */
[----:B------:R-:W-:Y:S02]  /*0210*/  USHF.R.U64 UR4, UR4, 0x7, UR5 ;  /* 0x0000000704047899 */ /* 0x000fe40008001205 */
[----:B------:R-:W-:Y:S01]  /*0220*/  ULOP3.LUT UR5, UR6, 0xfffffffc, URZ, 0xc0, !UPT ;  /* 0xfffffffc06057892 */ /* 0x000fe2000f8ec0ff */
[----:B-----5:R-:W-:Y:S01]  /*0230*/  IMAD.U32 R16, RZ, RZ, UR9 ;  /* 0x00000009ff107e24 */ /* 0x020fe2000f8e00ff */
[----:B------:R-:W-:-:S02]  /*0240*/  ULOP3.LUT UR4, UR4, 0xfffffffc, URZ, 0xc0, !UPT ;  /* 0xfffffffc04047892 */ /* 0x000fc4000f8ec0ff */
[----:B------:R-:W-:-:S04]  /*0250*/  UISETP.GE.U32.AND UP0, UPT, UR8, UR5, UPT ;  /* 0x000000050800728c */ /* 0x000fc8000bf06070 */
[----:B------:R-:W-:-:S09]  /*0260*/  UISETP.GE.U32.OR UP0, UPT, UR9, UR4, UP0 ;  /* 0x000000040900728c */ /* 0x000fd20008706470 */
[----:B------:R-:W-:Y:S05]  /*0270*/  BRA.U UP0, `(.L_x_1) ;  /* 0x0000000100207547 */ /* 0x000fea000b800000 */
[C---:B------:R-:W-:Y:S01]  /*0280*/  LOP3.LUT P0, RZ, R104.reuse, 0x4, RZ, 0xc0, !PT ;  /* 0x0000000468ff7812 */ /* 0x040fe2000780c0ff */
[----:B------:R-:W-:Y:S01]  /*0290*/  USHF.R.U32.HI UR4, URZ, 0x2, UR6 ;  /* 0x00000002ff047899 */ /* 0x000fe20008011606 */
[----:B------:R-:W-:Y:S02]  /*02a0*/  LOP3.LUT R3, R104, 0x3, RZ, 0xc0, !PT ;  /* 0x0000000368037812 */ /* 0x000fe400078ec0ff */
[----:B------:R-:W-:Y:S02]  /*02b0*/  SHF.R.U32.HI R104, RZ, 0x2, R104 ;  /* 0x00000002ff687819 */ /* 0x000fe40000011668 */
[----:B------:R-:W-:-:S05]  /*02c0*/  LOP3.LUT R5, R16, 0x3, RZ, 0xc0, !PT ;  /* 0x0000000310057812 */ /* 0x000fca00078ec0ff */
[----:B------:R-:W-:Y:S02]  /*02d0*/  IMAD R104, R5, UR4, R104 ;  /* 0x0000000405687c24 */ /* 0x000fe4000f8e0268 */
[----:B------:R-:W-:-:S04]  /*02e0*/  @P0 LOP3.LUT R3, R3, 0x3, RZ, 0x3c, !PT ;  /* 0x0000000303030812 */ /* 0x000fc800078e3cff */
[----:B------:R-:W-:-:S07]  /*02f0*/  LOP3.LUT R16, R3, 0xfffc, R16, 0xf8, !PT ;  /* 0x0000fffc03107812 */ /* 0x000fce00078ef810 */
.L_x_1:
[----:B------:R-:W-:-:S04]  /*0300*/  IMAD.WIDE.U32 R104, R104, 0x80, RZ ;  /* 0x0000008068687825 */ /* 0x000fc800078e00ff */
[----:B------:R-:W-:Y:S01]  /*0310*/  IMAD.WIDE.U32 R16, R16, 0x80, RZ ;  /* 0x0000008010107825 */ /* 0x000fe200078e00ff */
[----:B------:R-:W-:Y:S02]  /*0320*/  ISETP.GE.U32.AND P0, PT, R104, UR10, PT ;  /* 0x0000000a68007c0c */ /* 0x000fe4000bf06070 */
[----:B------:R-:W-:Y:S02]  /*0330*/  ISETP.GE.U32.AND P1, PT, R16, UR12, PT ;  /* 0x0000000c10007c0c */ /* 0x000fe4000bf26070 */
[----:B------:R-:W-:-:S04]  /*0340*/  ISETP.GE.U32.AND.EX P0, PT, R105, UR11, PT, P0 ;  /* 0x0000000b69007c0c */ /* 0x000fc8000bf06100 */
[----:B------:R-:W-:-:S13]  /*0350*/  ISETP.GE.U32.OR.EX P0, PT, R17, UR13, P0, P1 ;  /* 0x0000000d11007c0c */ /* 0x000fda0008706510 */
[----:B------:R-:W-:Y:S05]  /*0360*/  @P0 EXIT ;  /* 0x000000000000094d */ /* 0x000fea0003800000 */
[----:B------:R-:W2:Y:S01]  /*0370*/  LDC.U8 R0, c[0x0][0x3b0] ;  /* 0x0000ec00ff007b82 */ /* 0x000ea20000000000 */
[----:B------:R-:W-:-:S04]  /*0380*/  UIMAD UR4, UR36, UR37, URZ ;  /* 0x00000025240472a4 */ /* 0x000fc8000f8e02ff */
[----:B------:R-:W-:Y:S01]  /*0390*/  UISETP.NE.AND UP0, UPT, UR4, 0x10, UPT ;  /* 0x000000100400788c */ /* 0x000fe2000bf05270 */
[----:B--2---:R-:W-:-:S04]  /*03a0*/  PRMT R0, R0, 0x8880, RZ ;  /* 0x0000888000007816 */ /* 0x004fc800000000ff */
[----:B------:R-:W-:-:S04]  /*03b0*/  PRMT R22, R0, 0x7710, RZ ;  /* 0x0000771000167816 */ /* 0x000fc800000000ff */
[----:B------:R-:W-:Y:S05]  /*03c0*/  BRA.U !UP0, `(.L_x_2) ;  /* 0x0000000108407547 */ /* 0x000fea000b800000 */
        /* <DEDUP_REMOVED lines=16> */
.L_x_2:
[----:B------:R-:W2:Y:S01]  /*04d0*/  S2R R72, SR_TID.Z ;  /* 0x0000000000487919 */ /* 0x000ea20000002300 */
[----:B------:R-:W3:Y:S01]  /*04e0*/  LDCU.S8 UR4, c[0x0][0x3b1] ;  /* 0x00007620ff0477ac */ /* 0x000ee20008000200 */
[----:B------:R-:W4:Y:S01]  /*04f0*/  LDC R25, c[0x0][0x360] ;  /* 0x0000d800ff197b82 */ /* 0x000f220000000800 */
[----:B------:R-:W2:Y:S01]  /*0500*/  S2R R73, SR_TID.Y ;  /* 0x0000000000497919 */ /* 0x000ea20000002200 */
[----:B------:R-:W5:Y:S01]  /*0510*/  S2R R7, SR_TID.X ;  /* 0x0000000000077919 */ /* 0x000f620000002100 */
[----:B---3--:R-:W-:Y:S01]  /*0520*/  ISETP.NE.AND P1, PT, RZ, UR4, PT ;  /* 0x00000004ff007c0c */ /* 0x008fe2000bf25270 */
[----:B--2---:R-:W-:Y:S01]  /*0530*/  IMAD R18, R72, UR36, R73 ;  /* 0x0000002448127c24 */ /* 0x004fe2000f8e0249 */
[----:B-----5:R-:W-:-:S04]  /*0540*/  SHF.R.U32.HI R2, RZ, 0x4, R7 ;  /* 0x00000004ff027819 */ /* 0x020fc80000011607 */
[----:B------:R-:W-:-:S13]  /*0550*/  LOP3.LUT P0, R24, R18, 0x8, RZ, 0xc0, !PT ;  /* 0x0000000812187812 */ /* 0x000fda000780c0ff */
[----:B------:R-:W-:Y:S02]  /*0560*/  @P0 SEL R22, RZ, 0x1, P1 ;  /* 0x00000001ff160807 */ /* 0x000fe40000800000 */
[----:B----4-:R-:W-:Y:S02]  /*0570*/  ISETP.NE.AND P1, PT, R25, 0x20, PT ;  /* 0x000000201900780c */ /* 0x010fe40003f25270 */
[----:B------:R-:W-:-:S04]  /*0580*/  PRMT R0, R22, 0x9910, RZ ;  /* 0x0000991016007816 */ /* 0x000fc800000000ff */
[----:B------:R-:W-:Y:S02]  /*0590*/  ISETP.NE.AND P0, PT, R0, RZ, PT ;  /* 0x000000ff0000720c */ /* 0x000fe40003f05270 */
[----:B------:R-:W-:-:S11]  /*05a0*/  LOP3.LUT R0, R18, 0x7, RZ, 0xc0, !PT ;  /* 0x0000000712007812 */ /* 0x000fd600078ec0ff */
[----:B------:R-:W-:Y:S01]  /*05b0*/  @P0 LOP3.LUT R3, R7, 0x1, RZ, 0xc0, !PT ;  /* 0x0000000107030812 */ /* 0x000fe200078ec0ff */
[----:B------:R-:W-:Y:S01]  /*05c0*/  @!P0 IMAD.SHL.U32 R5, R0, 0x2, RZ ;  /* 0x0000000200058824 */ /* 0x000fe200078e00ff */
[----:B------:R-:W-:-:S03]  /*05d0*/  @P0 LOP3.LUT R23, R2, 0xe, R7, 0xf8, !PT ;  /* 0x0000000e02170812 */ /* 0x000fc600078ef807 */
[----:B------:R-:W-:Y:S01]  /*05e0*/  @P0 IMAD R19, R0, 0x2, R3 ;  /* 0x0000000200130824 */ /* 0x000fe200078e0203 */
[----:B------:R-:W-:Y:S02]  /*05f0*/  @!P0 LOP3.LUT R23, R5, R2, RZ, 0xfc, !PT ;  /* 0x0000000205178212 */ /* 0x000fe400078efcff */
[----:B------:R-:W-:Y:S01]  /*0600*/  @!P0 LOP3.LUT R19, R7, 0xf, RZ, 0xc0, !PT ;  /* 0x0000000f07138812 */ /* 0x000fe200078ec0ff */
[----:B------:R-:W-:Y:S06]  /*0610*/  @!P1 BRA `(.L_x_3) ;  /* 0x0000000000409947 */ /* 0x000fec0003800000 */
        /* <DEDUP_REMOVED lines=16> */
.L_x_3:
[----:B------:R-:W2:Y:S01]  /*0720*/  LDC.64 R90, c[0x0][0x3b8] ;  /* 0x0000ee00ff5a7b82 */ /* 0x000ea20000000a00 */
[----:B------:R-:W-:Y:S01]  /*0730*/  ISETP.NE.AND P0, PT, R24, RZ, PT ;  /* 0x000000ff1800720c */ /* 0x000fe20003f05270 */
[----:B------:R-:W-:Y:S01]  /*0740*/  UISETP.NE.AND UP0, UPT, UR38, URZ, UPT ;  /* 0x000000ff2600728c */ /* 0x000fe2000bf05270 */
[----:B------:R-:W-:Y:S02]  /*0750*/  ISETP.NE.AND P3, PT, R23, 0xf, PT ;  /* 0x0000000f1700780c */ /* 0x000fe40003f65270 */
[----:B------:R-:W-:Y:S02]  /*0760*/  PRMT R0, R22, 0x9910, RZ ;  /* 0x0000991016007816 */ /* 0x000fe400000000ff */
[----:B------:R-:W-:Y:S01]  /*0770*/  SEL R4, R16, R104, !P0 ;  /* 0x0000006810047207 */ /* 0x000fe20004000000 */
[----:B------:R-:W3:Y:S01]  /*0780*/  LDC.64 R12, c[0x0][0x398] ;  /* 0x0000e600ff0c7b82 */ /* 0x000ee20000000a00 */
[----:B------:R-:W-:Y:S02]  /*0790*/  ISETP.NE.AND P4, PT, R0, RZ, PT ;  /* 0x000000ff0000720c */ /* 0x000fe40003f85270 */
[----:B------:R-:W-:-:S02]  /*07a0*/  IADD3 R7, P1, PT, R19, R4, RZ ;  /* 0x0000000413077210 */ /* 0x000fc40007f3e0ff */
[----:B------:R-:W-:Y:S02]  /*07b0*/  SEL R10, R17, R105, !P0 ;  /* 0x00000069110a7207 */ /* 0x000fe40004000000 */
[----:B------:R-:W-:Y:S01]  /*07c0*/  ISETP.EQ.AND P2, PT, R25, 0x20, PT ;  /* 0x000000201900780c */ /* 0x000fe20003f42270 */
[----:B------:R-:W4:Y:S01]  /*07d0*/  LDC.64 R8, c[0x0][0x380] ;  /* 0x0000e000ff087b82 */ /* 0x000f220000000a00 */
[----:B------:R-:W-:Y:S01]  /*07e0*/  @P3 IMAD.SHL.U32 R2, R23, 0x10, RZ ;  /* 0x0000001017023824 */ /* 0x000fe200078e00ff */
[----:B------:R-:W-:Y:S01]  /*07f0*/  @P3 SHF.R.U32.HI R4, RZ, 0x1, R23 ;  /* 0x00000001ff043819 */ /* 0x000fe20000011617 */
[----:B------:R-:W-:Y:S01]  /*0800*/  IMAD.X R10, RZ, RZ, R10, P1 ;  /* 0x000000ffff0a7224 */ /* 0x000fe200008e060a */
[----:B------:R-:W-:Y:S02]  /*0810*/  @!P3 SHF.R.U32.HI R0, RZ, 0x1, R19 ;  /* 0x00000001ff00b819 */ /* 0x000fe40000011613 */
[C---:B------:R-:W-:Y:S02]  /*0820*/  @P3 LOP3.LUT R5, R19.reuse, 0x10, R2, 0xf8, !PT ;  /* 0x0000001013053812 */ /* 0x040fe400078ef802 */
[----:B--2---:R-:W2:Y:S01]  /*0830*/  @P0 LDC R90, c[0x0][0x3c0] ;  /* 0x0000f000ff5a0b82 */ /* 0x004ea20000000800 */
[----:B------:R-:W-:-:S02]  /*0840*/  @!P3 LOP3.LUT R19, R19, 0x1, RZ, 0xc0, !PT ;  /* 0x000000011313b812 */ /* 0x000fc400078ec0ff */
[----:B------:R-:W-:Y:S01]  /*0850*/  @P3 IMAD R4, R4, 0x22, R5 ;  /* 0x0000002204043824 */ /* 0x000fe200078e0205 */
[----:B------:R-:W-:Y:S02]  /*0860*/  PLOP3.LUT P5, PT, PT, PT, UP0, 0x80, 0x8 ;  /* 0x000000000008781c */ /* 0x000fe40003faf008 */
[----:B------:R-:W-:Y:S02]  /*0870*/  @!P3 IMAD R19, R0, 0x22, R19 ;  /* 0x000000220013b824 */ /* 0x000fe400078e0213 */
[----:B------:R-:W5:Y:S01]  /*0880*/  @P0 LDC R91, c[0x0][0x3c4] ;  /* 0x0000f100ff5b0b82 */ /* 0x000f620000000800 */
[----:B------:R-:W-:-:S07]  /*0890*/  @P3 VIADD R19, R4, 0x2 ;  /* 0x0000000204133836 */ /* 0x000fce0000000000 */
[----:B---3--:R-:W3:Y:S08]  /*08a0*/  @P0 LDC R12, c[0x0][0x3a0] ;  /* 0x0000e800ff0c0b82 */ /* 0x008ef00000000800 */
[----:B------:R-:W1:Y:S01]  /*08b0*/  @P0 LDC R13, c[0x0][0x3a4] ;  /* 0x0000e900ff0d0b82 */ /* 0x000e620000000800 */
[C---:B--2---:R-:W-:Y:S01]  /*08c0*/  IMAD.SHL.U32 R96, R90.reuse, 0x80, RZ ;  /* 0x000000805a607824 */ /* 0x044fe200078e00ff */
[----:B-----5:R-:W-:-:S06]  /*08d0*/  SHF.L.U64.HI R91, R90, 0x7, R91 ;  /* 0x000000075a5b7819 */ /* 0x020fcc000001025b */
[----:B----4-:R-:W2:Y:S01]  /*08e0*/  @P0 LDC R8, c[0x0][0x388] ;  /* 0x0000e200ff080b82 */ /* 0x010ea20000000800 */
[C---:B------:R-:W-:Y:S02]  /*08f0*/  SEL R90, R96.reuse, 0x80, !P4 ;  /* 0x00000080605a7807 */ /* 0x040fe40006000000 */
[C---:B------:R-:W-:Y:S02]  /*0900*/  SEL R89, R91.reuse, RZ, !P4 ;  /* 0x000000ff5b597207 */ /* 0x040fe40006000000 */
[----:B------:R-:W-:Y:S02]  /*0910*/  SEL R96, R96, 0x80, P4 ;  /* 0x0000008060607807 */ /* 0x000fe40002000000 */
[----:B------:R-:W-:Y:S01]  /*0920*/  SHF.R.U32.HI R6, RZ, 0x4, R89 ;  /* 0x00000004ff067819 */ /* 0x000fe20000011659 */
[----:B------:R-:W4:Y:S01]  /*0930*/  @P0 LDC R9, c[0x0][0x38c] ;  /* 0x0000e300ff090b82 */ /* 0x000f220000000800 */
[----:B---3--:R-:W-:Y:S02]  /*0940*/  IADD3 R88, P0, P1, R12, 0xf, -R7 ;  /* 0x0000000f0c587810 */ /* 0x008fe4000791e807 */
[----:B------:R-:W-:Y:S01]  /*0950*/  SHF.R.U64 R2, R90, 0x4, R89 ;  /* 0x000000045a027819 */ /* 0x000fe20000001259 */
[----:B------:R-:W-:Y:S01]  /*0960*/  IMAD R11, R6, R23, RZ ;  /* 0x00000017060b7224 */ /* 0x000fe200078e02ff */
[----:B------:R-:W-:-:S02]  /*0970*/  SEL R91, R91, RZ, P4 ;  /* 0x000000ff5b5b7207 */ /* 0x000fc40002000000 */
[----:B-1----:R-:W-:Y:S01]  /*0980*/  IADD3.X R5, PT, PT, R13, RZ, ~R10, P0, P1 ;  /* 0x000000ff0d057210 */ /* 0x002fe200007e2c0a */
[----:B------:R-:W-:Y:S01]  /*0990*/  IMAD.WIDE.U32 R2, R2, R23, RZ ;  /* 0x0000001702027225 */ /* 0x000fe200078e00ff */
[----:B------:R-:W-:Y:S02]  /*09a0*/  SHF.R.U64 R117, R96, 0x4, R91 ;  /* 0x0000000460757819 */ /* 0x000fe4000000125b */
[----:B------:R-:W-:Y:S01]  /*09b0*/  SHF.R.U64 R88, R88, 0x4, R5 ;  /* 0x0000000458587819 */ /* 0x000fe20000001205 */
[----:B------:R-:W-:Y:S01]  /*09c0*/  IMAD.IADD R3, R3, 0x1, R11 ;  /* 0x0000000103037824 */ /* 0x000fe200078e020b */
[----:B------:R-:W-:Y:S01]  /*09d0*/  SHF.R.U32.HI R0, RZ, 0x4, R5 ;  /* 0x00000004ff007819 */ /* 0x000fe20000011605 */
[----:B------:R-:W-:Y:S01]  /*09e0*/  IMAD R11, R10, R117, RZ ;  /* 0x000000750a0b7224 */ /* 0x000fe200078e02ff */
[----:B------:R-:W-:Y:S01]  /*09f0*/  ISETP.LT.U32.AND P1, PT, R88, 0x8, PT ;  /* 0x000000085800780c */ /* 0x000fe20003f21070 */
[----:B------:R-:W-:Y:S01]  /*0a00*/  IMAD.WIDE.U32 R116, R117, R7, R2 ;  /* 0x0000000775747225 */ /* 0x000fe200078e0002 */
[----:B------:R-:W-:-:S02]  /*0a10*/  SHF.R.U32.HI R6, RZ, 0x4, R91 ;  /* 0x00000004ff067819 */ /* 0x000fc4000001165b */
[-C--:B------:R-:W-:Y:S02]  /*0a20*/  ISETP.GT.U32.AND P0, PT, R12, R7.reuse, PT ;  /* 0x000000070c00720c */ /* 0x080fe40003f04070 */
[----:B------:R-:W-:Y:S01]  /*0a30*/  ISETP.LT.U32.AND.EX P1, PT, R0, RZ, PT, P1 ;  /* 0x000000ff0000720c */ /* 0x000fe20003f21110 */
[----:B------:R-:W-:Y:S01]  /*0a40*/  IMAD R6, R6, R7, R11 ;  /* 0x0000000706067224 */ /* 0x000fe200078e020b */
[----:B------:R-:W-:Y:S02]  /*0a50*/  ISETP.GT.U32.AND.EX P0, PT, R13, R10, PT, P0 ;  /* 0x0000000a0d00720c */ /* 0x000fe40003f04100 */
[----:B--2---:R-:W-:Y:S02]  /*0a60*/  IADD3 R123, P4, PT, R8, R116, RZ ;  /* 0x00000074087b7210 */ /* 0x004fe40007f9e0ff */
[----:B------:R-:W-:Y:S02]  /*0a70*/  SEL R88, R88, 0x8, P1 ;  /* 0x0000000858587807 */ /* 0x000fe40000800000 */
[----:B----4-:R-:W-:-:S02]  /*0a80*/  IADD3.X R116, PT, PT, R9, R117, R6, P4, !PT ;  /* 0x0000007509747210 */ /* 0x010fc400027fe406 */
[----:B------:R-:W-:Y:S01]  /*0a90*/  SEL R88, R88, RZ, P0 ;  /* 0x000000ff58587207 */ /* 0x000fe20000000000 */
[----:B------:R-:W-:Y:S06]  /*0aa0*/  @P5 BRA P2, `(.L_x_4) ;  /* 0x0000000000405947 */ /* 0x000fec0001000000 */
[----:B------:R-:W-:Y:S01]  /*0ab0*/  MOV R0, 0x0 ;  /* 0x0000000000007802 */ /* 0x000fe20000000f00 */
[----:B------:R-:W1:Y:S01]  /*0ac0*/  LDCU.64 UR4, c[0x4][0x48] ;  /* 0x01000900ff0477ac */ /* 0x000e620008000a00 */
[----:B------:R-:W-:Y:S02]  /*0ad0*/  IMAD.MOV.U32 R8, RZ, RZ, 0x75 ;  /* 0x00000075ff087424 */ /* 0x000fe400078e00ff */
[----:B------:R2:W3:Y:S01]  /*0ae0*/  LDC.64 R2, c[0x4][R0] ;  /* 0x0100000000027b82 */ /* 0x0004e20000000a00 */
[----:B------:R-:W4:Y:S01]  /*0af0*/  LDCU.64 UR8, c[0x4][0x30] ;  /* 0x01000600ff0877ac */ /* 0x000f220008000a00 */
[----:B------:R-:W-:Y:S02]  /*0b00*/  IMAD.MOV.U32 R12, RZ, RZ, 0x1 ;  /* 0x00000001ff0c7424 */ /* 0x000fe400078e00ff */
[----:B------:R-:W-:Y:S01]  /*0b10*/  IMAD.MOV.U32 R13, RZ, RZ, RZ ;  /* 0x000000ffff0d7224 */ /* 0x000fe200078e00ff */
[----:B------:R-:W5:Y:S01]  /*0b20*/  LDCU.64 UR6, c[0x4][0x18] ;  /* 0x01000300ff0677ac */ /* 0x000f620008000a00 */
[----:B-1----:R-:W-:-:S02]  /*0b30*/  IMAD.U32 R4, RZ, RZ, UR4 ;  /* 0x00000004ff047e24 */ /* 0x002fc4000f8e00ff */
[----:B------:R-:W-:Y:S02]  /*0b40*/  IMAD.U32 R5, RZ, RZ, UR5 ;  /* 0x00000005ff057e24 */ /* 0x000fe4000f8e00ff */
[----:B----4-:R-:W-:Y:S02]  /*0b50*/  IMAD.U32 R6, RZ, RZ, UR8 ;  /* 0x00000008ff067e24 */ /* 0x010fe4000f8e00ff */
[----:B------:R-:W-:Y:S02]  /*0b60*/  IMAD.U32 R7, RZ, RZ, UR9 ;  /* 0x00000009ff077e24 */ /* 0x000fe4000f8e00ff */
[----:B-----5:R-:W-:Y:S02]  /*0b70*/  IMAD.U32 R10, RZ, RZ, UR6 ;  /* 0x00000006ff0a7e24 */ /* 0x020fe4000f8e00ff */
[----:B--2---:R-:W-:-:S07]  /*0b80*/  IMAD.U32 R11, RZ, RZ, UR7 ;  /* 0x00000007ff0b7e24 */ /* 0x004fce000f8e00ff */
[----:B------:R-:W-:-:S07]  /*0b90*/  LEPC R20, `(.L_x_4) ;  /* 0x000000001014794e */ /* 0x000fce0000000000 */
[----:B---3--:R-:W-:Y:S05]  /*0ba0*/  CALL.ABS.NOINC R2 ;  /* 0x0000000002007343 */ /* 0x008fea0003c00000 */
.L_x_4:
[----:B------:R-:W1:Y:S01]  /*0bb0*/  S2R R10, SR_CgaCtaId ;  /* 0x00000000000a7919 */ /* 0x000e620000008800 */
[----:B------:R-:W2:Y:S01]  /*0bc0*/  LDC.64 R102, c[0x0][0x3a8] ;  /* 0x0000ea00ff667b82 */ /* 0x000ea20000000a00 */
[----:B------:R-:W-:Y:S01]  /*0bd0*/  LEA R3, P0, R73, R104, 0x5 ;  /* 0x0000006849037211 */ /* 0x000fe200078028ff */
[----:B------:R-:W-:Y:S01]  /*0be0*/  IMAD.SHL.U32 R18, R18, 0x100, RZ ;  /* 0x0000010012127824 */ /* 0x000fe200078e00ff */
[----:B------:R-:W3:Y:S01]  /*0bf0*/  S2R R9, SR_SWINHI ;  /* 0x0000000000097919 */ /* 0x000ee20000002f00 */
[----:B------:R-:W-:Y:S01]  /*0c00*/  MOV R13, 0x400 ;  /* 0x00000400000d7802 */ /* 0x000fe20000000f00 */
[----:B------:R-:W4:Y:S01]  /*0c10*/  LDCU.64 UR4, c[0x0][0x398] ;  /* 0x00007300ff0477ac */ /* 0x000f220008000a00 */
[----:B------:R-:W-:Y:S01]  /*0c20*/  IMAD.X R104, RZ, RZ, R105, P0 ;  /* 0x000000ffff687224 */ /* 0x000fe200000e0669 */
[----:B------:R-:W-:Y:S01]  /*0c30*/  LOP3.LUT R18, R18, 0x800, RZ, 0xc0, !PT ;  /* 0x0000080012127812 */ /* 0x000fe200078ec0ff */
[----:B------:R-:W5:Y:S01]  /*0c40*/  LDC.64 R6, c[0x0][0x3a0] ;  /* 0x0000e800ff067b82 */ /* 0x000f620000000a00 */
[----:B------:R-:W-:Y:S01]  /*0c50*/  LEA R2, P0, R72, R16, 0x5 ;  /* 0x0000001048027211 */ /* 0x000fe200078028ff */
[----:B------:R-:W-:Y:S01]  /*0c60*/  VIADD R5, R13, 0x8000 ;  /* 0x000080000d057836 */ /* 0x000fe20000000000 */
[----:B------:R-:W-:Y:S01]  /*0c70*/  IADD3 R18, P3, PT, R18, R19, RZ ;  /* 0x0000001312127210 */ /* 0x000fe20007f7e0ff */
[----:B------:R-:W-:Y:S02]  /*0c80*/  BSSY.RECONVERGENT B0, `(.L_x_5) ;  /* 0x0000071000007945 */ /* 0x000fe40003800200 */
[----:B------:R-:W-:-:S02]  /*0c90*/  IMAD.X R0, RZ, RZ, R17, P0 ;  /* 0x000000ffff007224 */ /* 0x000fc400000e0611 */
[----:B------:R-:W-:Y:S01]  /*0ca0*/  IMAD.X R11, RZ, RZ, RZ, P3 ;  /* 0x000000ffff0b7224 */ /* 0x000fe200018e06ff */
[----:B------:R-:W4:Y:S01]  /*0cb0*/  LDC.64 R114, c[0x0][0x358] ;  /* 0x0000d600ff727b82 */ /* 0x000f220000000a00 */
[----:B------:R-:W-:-:S03]  /*0cc0*/  IMAD.SHL.U32 R119, R18, 0x8, RZ ;  /* 0x0000000812777824 */ /* 0x000fc600078e00ff */
[----:B------:R-:W-:Y:S02]  /*0cd0*/  SHF.L.U64.HI R11, R18, 0x3, R11 ;  /* 0x00000003120b7819 */ /* 0x000fe4000001020b */
[CC--:B--2---:R-:W-:Y:S02]  /*0ce0*/  IADD3 R100, P1, PT, -R23.reuse, R102.reuse, RZ ;  /* 0x0000006617647210 */ /* 0x0c4fe40007f3e1ff */
[----:B------:R-:W-:Y:S02]  /*0cf0*/  ISETP.GE.U32.AND P0, PT, R23, R102, PT ;  /* 0x000000661700720c */ /* 0x000fe40003f06070 */
[----:B------:R-:W-:Y:S02]  /*0d00*/  IADD3 R100, P2, PT, R100, 0xf, RZ ;  /* 0x0000000f64647810 */ /* 0x000fe40007f5e0ff */
[----:B------:R-:W-:Y:S02]  /*0d10*/  ISETP.GE.U32.AND.EX P0, PT, RZ, R103, PT, P0 ;  /* 0x00000067ff00720c */ /* 0x000fe40003f06100 */
[----:B-1----:R-:W-:-:S02]  /*0d20*/  LEA R8, R10, R5, 0x18 ;  /* 0x000000050a087211 */ /* 0x002fc400078ec0ff */
[----:B------:R-:W-:Y:S02]  /*0d30*/  IADD3.X R117, PT, PT, RZ, -0x1, R103, P2, P1 ;  /* 0xffffffffff757810 */ /* 0x000fe400017e2467 */
[----:B------:R-:W-:Y:S02]  /*0d40*/  MOV R4, R8 ;  /* 0x0000000800047202 */ /* 0x000fe40000000f00 */
[----:B---3--:R-:W-:Y:S02]  /*0d50*/  MOV R5, R9 ;  /* 0x0000000900057202 */ /* 0x008fe40000000f00 */
[--C-:B------:R-:W-:Y:S02]  /*0d60*/  SHF.R.U64 R100, R100, 0x4, R117.reuse ;  /* 0x0000000464647819 */ /* 0x100fe40000001275 */
[----:B------:R-:W-:Y:S02]  /*0d70*/  IADD3 R4, P3, PT, R4, R119, RZ ;  /* 0x0000007704047210 */ /* 0x000fe40007f7e0ff */
[----:B------:R-:W-:-:S02]  /*0d80*/  SHF.R.U32.HI R117, RZ, 0x4, R117 ;  /* 0x00000004ff757819 */ /* 0x000fc40000011675 */
[----:B------:R-:W-:Y:S01]  /*0d90*/  SEL R100, R100, RZ, !P0 ;  /* 0x000000ff64647207 */ /* 0x000fe20004000000 */
[----:B------:R-:W-:Y:S01]  /*0da0*/  IMAD.X R5, R5, 0x1, R11, P3 ;  /* 0x0000000105057824 */ /* 0x000fe200018e060b */
[----:B------:R-:W-:Y:S02]  /*0db0*/  SEL R117, R117, RZ, !P0 ;  /* 0x000000ff75757207 */ /* 0x000fe40004000000 */
[----:B------:R-:W-:Y:S02]  /*0dc0*/  ISETP.GT.U32.AND P1, PT, R100, 0x1, PT ;  /* 0x000000016400780c */ /* 0x000fe40003f24070 */
[----:B------:R-:W-:Y:S02]  /*0dd0*/  ISETP.NE.AND P3, PT, R88, RZ, PT ;  /* 0x000000ff5800720c */ /* 0x000fe40003f65270 */
[----:B----4-:R-:W-:Y:S02]  /*0de0*/  ISETP.GE.U32.AND P0, PT, R2, UR4, PT ;  /* 0x0000000402007c0c */ /* 0x010fe4000bf06070 */
[----:B------:R-:W-:-:S02]  /*0df0*/  ISETP.GT.U32.AND.EX P1, PT, R117, RZ, PT, P1 ;  /* 0x000000ff7500720c */ /* 0x000fc40003f24110 */
[----:B-----5:R-:W-:Y:S02]  /*0e00*/  ISETP.GE.U32.AND P2, PT, R3, R6, PT ;  /* 0x000000060300720c */ /* 0x020fe40003f46070 */
[----:B------:R-:W-:Y:S02]  /*0e10*/  ISETP.GE.U32.AND.EX P0, PT, R0, UR5, PT, P0 ;  /* 0x0000000500007c0c */ /* 0x000fe4000bf06100 */
[C---:B------:R-:W-:Y:S02]  /*0e20*/  ISETP.NE.U32.AND P4, PT, R100.reuse, RZ, PT ;  /* 0x000000ff6400720c */ /* 0x040fe40003f85070 */
[----:B------:R-:W-:Y:S02]  /*0e30*/  SEL R100, R100, 0x1, P1 ;  /* 0x0000000164647807 */ /* 0x000fe40000800000 */
[----:B------:R-:W-:Y:S02]  /*0e40*/  ISETP.GE.U32.OR.EX P0, PT, R104, R7, P0, P2 ;  /* 0x000000076800720c */ /* 0x000fe40000706520 */
[----:B------:R-:W-:-:S02]  /*0e50*/  ISETP.NE.AND.EX P2, PT, R117, RZ, PT, P4 ;  /* 0x000000ff7500720c */ /* 0x000fc40003f45340 */
[----:B------:R-:W-:Y:S02]  /*0e60*/  IADD3 R100, P4, PT, R100, -0x1, RZ ;  /* 0xffffffff64647810 */ /* 0x000fe40007f9e0ff */
[----:B------:R-:W-:Y:S02]  /*0e70*/  SEL R117, R117, RZ, P1 ;  /* 0x000000ff75757207 */ /* 0x000fe40000800000 */
[----:B------:R-:W-:Y:S02]  /*0e80*/  MOV R99, R4 ;  /* 0x0000000400637202 */ /* 0x000fe40000000f00 */
[----:B------:R-:W-:Y:S01]  /*0e90*/  IADD3.X R117, PT, PT, R117, -0x1, RZ, P4, !PT ;  /* 0xffffffff75757810 */ /* 0x000fe200027fe4ff */
[----:B------:R-:W-:Y:S06]  /*0ea0*/  @!P3 BRA `(.L_x_6) ;  /* 0x000000040038b947 */ /* 0x000fec0003800000 */
[----:B------:R-:W-:Y:S01]  /*0eb0*/  R2UR UR4, R114 ;  /* 0x00000000720472ca */ /* 0x000fe200000e0000 */
[----:B------:R-:W-:Y:S01]  /*0ec0*/  IMAD.MOV.U32 R4, RZ, RZ, R123 ;  /* 0x000000ffff047224 */ /* 0x000fe200078e007b */
[----:B------:R-:W-:Y:S01]  /*0ed0*/  R2UR UR5, R115 ;  /* 0x00000000730572ca */ /* 0x000fe200000e0000 */
[----:B------:R-:W-:Y:S01]  /*0ee0*/  IMAD.MOV.U32 R5, RZ, RZ, R116 ;  /* 0x000000ffff057224 */ /* 0x000fe200078e0074 */
[----:B------:R-:W-:-:S11]  /*0ef0*/  ISETP.NE.AND P1, PT, R88, 0x1, PT ;  /* 0x000000015800780c */ /* 0x000fd60003f25270 */
[----:B------:R-:W-:Y:S01]  /*0f00*/  @!PT LDS RZ, [RZ] ;  /* 0x00000000fffff984 */ /* 0x000fe20000000800 */
[----:B------:R-:W-:Y:S01]  /*0f10*/  @!PT LDS RZ, [RZ] ;  /* 0x00000000fffff984 */ /* 0x000fe20000000800 */
[----:B------:R-:W-:Y:S01]  /*0f20*/  @!PT LDS RZ, [RZ] ;  /* 0x00000000fffff984 */ /* 0x000fe20000000800 */
[----:B------:R1:W-:Y:S02]  /*0f30*/  LDGSTS.E.64 [R99], desc[UR4][R4.64], P2 ;  /* 0x0000000004637fae */ /* 0x0003e400091a1404 */
[----:B------:R-:W-:Y:S05]  /*0f40*/  @!P1 BRA `(.L_x_6) ;  /* 0x0000000400109947 */ /* 0x000fea0003800000 */
[----:B-1----:R-:W-:Y:S02]  /*0f50*/  IADD3 R4, P1, PT, R123, R96, RZ ;  /* 0x000000607b047210 */ /* 0x002fe40007f3e0ff */
[----:B------:R-:W-:Y:S02]  /*0f60*/  R2UR UR4, R114 ;  /* 0x00000000720472ca */ /* 0x000fe400000e0000 */
[----:B------:R-:W-:Y:S01]  /*0f70*/  R2UR UR5, R115 ;  /* 0x00000000730572ca */ /* 0x000fe200000e0000 */
[----:B------:R-:W-:Y:S01]  /*0f80*/  IMAD.X R5, R116, 0x1, R91, P1 ;  /* 0x0000000174057824 */ /* 0x000fe200008e065b */
[----:B------:R-:W-:-:S11]  /*0f90*/  ISETP.NE.AND P1, PT, R88, 0x2, PT ;  /* 0x000000025800780c */ /* 0x000fd60003f25270 */
[----:B------:R-:W-:Y:S01]  /*0fa0*/  @!PT LDS RZ, [RZ] ;  /* 0x00000000fffff984 */ /* 0x000fe20000000800 */
[----:B------:R-:W-:Y:S01]  /*0fb0*/  @!PT LDS RZ, [RZ] ;  /* 0x00000000fffff984 */ /* 0x000fe20000000800 */
[----:B------:R-:W-:Y:S01]  /*0fc0*/  @!PT LDS RZ, [RZ] ;  /* 0x00000000fffff984 */ /* 0x000fe20000000800 */
[----:B------:R2:W-:Y:S02]  /*0fd0*/  LDGSTS.E.64 [R99+0x800], desc[UR4][R4.64], P2 ;  /* 0x0080000004637fae */ /* 0x0005e400091a1404 */
[----:B------:R-:W-:Y:S05]  /*0fe0*/  @!P1 BRA `(.L_x_6) ;  /* 0x0000000000e89947 */ /* 0x000fea0003800000 */
[----:B--2---:R-:W-:Y:S02]  /*0ff0*/  IADD3 R4, P1, PT, R4, R96, RZ ;  /* 0x0000006004047210 */ /* 0x004fe40007f3e0ff */
        /* <DEDUP_REMOVED lines=9> */
[----:B---3--:R-:W-:Y:S02]  /*1090*/  IADD3 R4, P1, PT, R4, R96, RZ ;  /* 0x0000006004047210 */ /* 0x008fe40007f3e0ff */
        /* <DEDUP_REMOVED lines=9> */
[----:B----4-:R-:W-:Y:S02]  /*1130*/  IADD3 R4, P1, PT, R4, R96, RZ ;  /* 0x0000006004047210 */ /* 0x010fe40007f3e0ff */
        /* <DEDUP_REMOVED lines=29> */
[----:B------:R-:W-:Y:S02]  /*1310*/  R2UR UR4, R114 ;  /* 0x00000000720472ca */ /* 0x000fe400000e0000 */
[----:B------:R-:W-:Y:S02]  /*1320*/  R2UR UR5, R115 ;  /* 0x00000000730572ca */ /* 0x000fe400000e0000 */
[----:B-1----:R-:W-:-:S05]  /*1330*/  IADD3 R4, P1, PT, R4, R96, RZ ;  /* 0x0000006004047210 */ /* 0x002fca0007f3e0ff */
[----:B------:R-:W-:-:S06]  /*1340*/  IMAD.X R5, R5, 0x1, R91, P1 ;  /* 0x0000000105057824 */ /* 0x000fcc00008e065b */
[----:B------:R-:W-:Y:S01]  /*1350*/  @!PT LDS RZ, [RZ] ;  /* 0x00000000fffff984 */ /* 0x000fe20000000800 */
[----:B------:R-:W-:Y:S01]  /*1360*/  @!PT LDS RZ, [RZ] ;  /* 0x00000000fffff984 */ /* 0x000fe20000000800 */
[----:B------:R-:W-:Y:S01]  /*1370*/  @!PT LDS RZ, [RZ] ;  /* 0x00000000fffff984 */ /* 0x000fe20000000800 */
[----:B------:R1:W-:Y:S02]  /*1380*/  LDGSTS.E.64 [R99+0x3800], desc[UR4][R4.64], P2 ;  /* 0x0380000004637fae */ /* 0x0003e400091a1404 */
.L_x_6:
[----:B------:R-:W-:Y:S05]  /*1390*/  BSYNC.RECONVERGENT B0 ;  /* 0x0000000000007941 */ /* 0x000fea0003800200 */
.L_x_5:
[----:B------:R-:W-:Y:S01]  /*13a0*/  ISETP.NE.U32.AND P1, PT, R102, RZ, PT ;  /* 0x000000ff6600720c */ /* 0x000fe20003f25070 */
[----:B------:R-:W0:Y:S01]  /*13b0*/  LDGDEPBAR ;  /* 0x00000000000079af */ /* 0x000e220000000000 */
[----:B------:R-:W-:Y:S02]  /*13c0*/  CS2R R92, SRZ ;  /* 0x00000000005c7805 */ /* 0x000fe4000001ff00 */
[----:B------:R-:W-:Y:S02]  /*13d0*/  CS2R R68, SRZ ;  /* 0x0000000000447805 */ /* 0x000fe4000001ff00 */
[----:B------:R-:W-:Y:S02]  /*13e0*/  ISETP.NE.AND.EX P1, PT, R103, RZ, PT, P1 ;  /* 0x000000ff6700720c */ /* 0x000fe40003f25310 */
[----:B------:R-:W-:Y:S02]  /*13f0*/  CS2R R94, SRZ ;  /* 0x00000000005e7805 */ /* 0x000fe4000001ff00 */
[----:B------:R-:W-:-:S02]  /*1400*/  CS2R R70, SRZ ;  /* 0x0000000000467805 */ /* 0x000fc4000001ff00 */
[----:B------:R-:W-:Y:S02]  /*1410*/  CS2R R40, SRZ ;  /* 0x0000000000287805 */ /* 0x000fe4000001ff00 */
[----:B------:R-:W-:Y:S02]  /*1420*/  CS2R R36, SRZ ;  /* 0x0000000000247805 */ /* 0x000fe4000001ff00 */
[----:B------:R-:W-:Y:S02]  /*1430*/  CS2R R42, SRZ ;  /* 0x00000000002a7805 */ /* 0x000fe4000001ff00 */
[----:B------:R-:W-:Y:S02]  /*1440*/  CS2R R38, SRZ ;  /* 0x0000000000267805 */ /* 0x000fe4000001ff00 */
        /* <DEDUP_REMOVED lines=12> */
[----:B-1234-:R-:W-:Y:S02]  /*1510*/  CS2R R4, SRZ ;  /* 0x0000000000047805 */ /* 0x01efe4000001ff00 */
        /* <DEDUP_REMOVED lines=10> */
[----:B------:R-:W-:Y:S01]  /*15c0*/  CS2R R26, SRZ ;  /* 0x00000000001a7805 */ /* 0x000fe2000001ff00 */
[----:B------:R-:W-:Y:S06]  /*15d0*/  @!P1 BRA `(.L_x_7) ;  /* 0x0000002c00f49947 */ /* 0x000fec0003800000 */
[----:B------:R-:W1:Y:S01]  /*15e0*/  S2R R15, SR_TID.X ;  /* 0x00000000000f7919 */ /* 0x000e620000002100 */
[----:B------:R-:W-:Y:S01]  /*15f0*/  LEA R14, R10, R13, 0x18 ;  /* 0x0000000d0a0e7211 */ /* 0x000fe200078ec0ff */
[----:B------:R-:W-:Y:S01]  /*1600*/  VIADD R98, R88, 0xffffffff ;  /* 0xffffffff58627836 */ /* 0x000fe20000000000 */
[----:B------:R-:W-:Y:S01]  /*1610*/  ISETP.GE.U32.AND P1, PT, R102, 0x11, PT ;  /* 0x000000116600780c */ /* 0x000fe20003f26070 */
[--C-:B------:R-:W-:Y:S01]  /*1620*/  IMAD R106, R72, 0x1000, R8.reuse ;  /* 0x00001000486a7824 */ /* 0x100fe200078e0208 */
[----:B------:R-:W-:Y:S02]  /*1630*/  MOV R12, R14 ;  /* 0x0000000e000c7202 */ /* 0x000fe40000000f00 */
[----:B------:R-:W-:Y:S01]  /*1640*/  MOV R13, R9 ;  /* 0x00000009000d7202 */ /* 0x000fe20000000f00 */
[----:B------:R-:W-:Y:S01]  /*1650*/  IMAD R8, R73, 0x1000, R8 ;  /* 0x0000100049087824 */ /* 0x000fe200078e0208 */
[----:B------:R-:W-:Y:S02]  /*1660*/  ISETP.GE.U32.AND.EX P1, PT, R103, RZ, PT, P1 ;  /* 0x000000ff6700720c */ /* 0x000fe40003f26110 */
[----:B------:R-:W-:-:S02]  /*1670*/  CS2R R92, SRZ ;  /* 0x00000000005c7805 */ /* 0x000fc4000001ff00 */
[----:B------:R-:W-:Y:S02]  /*1680*/  IADD3 R118, P5, PT, R12, R119, RZ ;  /* 0x000000770c767210 */ /* 0x000fe40007fbe0ff */
[----:B------:R-:W-:Y:S02]  /*1690*/  VIMNMX.U32 R97, PT, PT, R98, 0x7, PT ;  /* 0x0000000762617848 */ /* 0x000fe40003fe0000 */
[----:B------:R-:W-:Y:S01]  /*16a0*/  IADD3 R102, P4, PT, R102, -0x1, RZ ;  /* 0xffffffff66667810 */ /* 0x000fe20007f9e0ff */
[----:B------:R-:W-:Y:S02]  /*16b0*/  IMAD.X R119, R13, 0x1, R11, P5 ;  /* 0x000000010d777824 */ /* 0x000fe400028e060b */
[----:B------:R-:W-:Y:S01]  /*16c0*/  VIADD R97, R97, 0x1 ;  /* 0x0000000161617836 */ /* 0x000fe20000000000 */
[----:B------:R-:W-:Y:S01]  /*16d0*/  IADD3.X R103, PT, PT, R103, -0x1, RZ, P4, !PT ;  /* 0xffffffff67677810 */ /* 0x000fe200027fe4ff */
[----:B-1----:R-:W-:Y:S01]  /*16e0*/  IMAD.SHL.U32 R10, R15, 0x2, RZ ;  /* 0x000000020f0a7824 */ /* 0x002fe200078e00ff */
[----:B------:R-:W-:-:S04]  /*16f0*/  SHF.R.U32.HI R9, RZ, 0x2, R15 ;  /* 0x00000002ff097819 */ /* 0x000fc8000001160f */
[----:B------:R-:W-:-:S04]  /*1700*/  LOP3.LUT R10, R10, 0x6, RZ, 0xc0, !PT ;  /* 0x000000060a0a7812 */ /* 0x000fc800078ec0ff */
[C---:B------:R-:W-:Y:S01]  /*1710*/  ISETP.NE.AND P2, PT, R10.reuse, 0x6, PT ;  /* 0x000000060a00780c */ /* 0x040fe20003f45270 */
[----:B------:R-:W-:Y:S02]  /*1720*/  IMAD R10, R10, 0x11, R9 ;  /* 0x000000110a0a7824 */ /* 0x000fe400078e0209 */
[----:B------:R-:W-:Y:S02]  /*1730*/  IMAD R9, R9, 0x11, RZ ;  /* 0x0000001109097824 */ /* 0x000fe400078e02ff */
[C---:B------:R-:W-:Y:S02]  /*1740*/  IMAD R108, R10.reuse, 0x10, R106 ;  /* 0x000000100a6c7824 */ /* 0x040fe400078e026a */
[----:B------:R-:W-:-:S06]  /*1750*/  IMAD R107, R10, 0x10, R8 ;  /* 0x000000100a6b7824 */ /* 0x000fcc00078e0208 */
[----:B------:R-:W-:-:S04]  /*1760*/  @P2 VIADD R9, R10, 0x1a ;  /* 0x0000001a0a092836 */ /* 0x000fc80000000000 */
[C---:B------:R-:W-:Y:S02]  /*1770*/  IMAD R106, R9.reuse, 0x10, R106 ;  /* 0x00000010096a7824 */ /* 0x040fe400078e026a */
[----:B------:R-:W-:Y:S01]  /*1780*/  IMAD R105, R9, 0x10, R8 ;  /* 0x0000001009697824 */ /* 0x000fe200078e0208 */
[----:B------:R-:W-:Y:S06]  /*1790*/  @!P1 BRA `(.L_x_8) ;  /* 0x0000001c00e49947 */ /* 0x000fec0003800000 */
[----:B------:R-:W-:Y:S01]  /*17a0*/  SHF.R.U64 R109, R102, 0x4, R103 ;  /* 0x00000004666d7819 */ /* 0x000fe20000001267 */
[--C-:B------:R-:W-:Y:S01]  /*17b0*/  IMAD R73, R73, 0x1000, R14.reuse ;  /* 0x0000100049497824 */ /* 0x100fe200078e020e */
[----:B------:R-:W-:Y:S01]  /*17c0*/  MOV R101, R118 ;  /* 0x0000007600657202 */ /* 0x000fe20000000f00 */
[----:B------:R-:W-:Y:S01]  /*17d0*/  IMAD R14, R72, 0x1000, R14 ;  /* 0x00001000480e7824 */ /* 0x000fe200078e020e */
[----:B------:R-:W-:Y:S01]  /*17e0*/  IADD3 R109, P1, PT, R109, 0x1, RZ ;  /* 0x000000016d6d7810 */ /* 0x000fe20007f3e0ff */
[C-C-:B------:R-:W-:Y:S01]  /*17f0*/  IMAD R113, R10.reuse, 0x10, R73.reuse ;  /* 0x000000100a717824 */ /* 0x140fe200078e0249 */
[----:B------:R-:W-:Y:S01]  /*1800*/  CS2R R92, SRZ ;  /* 0x00000000005c7805 */ /* 0x000fe2000001ff00 */
[--C-:B------:R-:W-:Y:S01]  /*1810*/  IMAD R112, R10, 0x10, R14.reuse ;  /* 0x000000100a707824 */ /* 0x100fe200078e020e */
[----:B------:R-:W-:Y:S01]  /*1820*/  LEA.HI.X R103, R103, RZ, RZ, 0x1c, P1 ;  /* 0x000000ff67677211 */ /* 0x000fe200008fe4ff */
[C---:B------:R-:W-:Y:S01]  /*1830*/  IMAD R111, R9.reuse, 0x10, R14 ;  /* 0x00000010096f7824 */ /* 0x040fe200078e020e */
[----:B------:R-:W-:Y:S01]  /*1840*/  CS2R R68, SRZ ;  /* 0x0000000000447805 */ /* 0x000fe2000001ff00 */
[----:B------:R-:W-:Y:S01]  /*1850*/  IMAD R110, R9, 0x10, R73 ;  /* 0x00000010096e7824 */ /* 0x000fe200078e0249 */
        /* <DEDUP_REMOVED lines=30> */
[----:B------:R-:W-:-:S02]  /*1a40*/  LOP3.LUT R109, R109, 0xfffffffe, RZ, 0xc0, !PT ;  /* 0xfffffffe6d6d7812 */ /* 0x000fc400078ec0ff */
[----:B------:R-:W-:-:S07]  /*1a50*/  LOP3.LUT R103, R103, 0x1fffffff, RZ, 0xc0, !PT ;  /* 0x1fffffff67677812 */ /* 0x000fce00078ec0ff */
.L_x_15:
[----:B------:R-:W-:Y:S01]  /*1a60*/  IADD3 R109, P1, PT, R109, -0x2, RZ ;  /* 0xfffffffe6d6d7810 */ /* 0x000fe20007f3e0ff */
[----:B------:R-:W-:Y:S01]  /*1a70*/  BSSY.RECONVERGENT B0, `(.L_x_9) ;  /* 0x0000055000007945 */ /* 0x000fe20003800200 */
[----:B------:R-:W-:Y:S02]  /*1a80*/  IADD3 R120, P4, PT, R123, R90, RZ ;  /* 0x0000005a7b787210 */ /* 0x000fe40007f9e0ff */
[----:B------:R-:W-:Y:S02]  /*1a90*/  IADD3.X R103, PT, PT, R103, -0x1, RZ, P1, !PT ;  /* 0xffffffff67677810 */ /* 0x000fe40000ffe4ff */
[----:B------:R-:W-:Y:S01]  /*1aa0*/  ISETP.NE.U32.AND P2, PT, R100, RZ, PT ;  /* 0x000000ff6400720c */ /* 0x000fe20003f45070 */
[----:B------:R-:W-:Y:S01]  /*1ab0*/  IMAD.X R121, R116, 0x1, R89, P4 ;  /* 0x0000000174797824 */ /* 0x000fe200020e0659 */
[----:B------:R-:W-:Y:S02]  /*1ac0*/  ISETP.NE.U32.AND P1, PT, R109, RZ, PT ;  /* 0x000000ff6d00720c */ /* 0x000fe40003f25070 */
[----:B------:R-:W-:-:S02]  /*1ad0*/  ISETP.NE.AND.EX P2, PT, R117, RZ, PT, P2 ;  /* 0x000000ff7500720c */ /* 0x000fc40003f45320 */
[----:B------:R-:W-:Y:S01]  /*1ae0*/  ISETP.NE.AND.EX P1, PT, R103, RZ, PT, P1 ;  /* 0x000000ff6700720c */ /* 0x000fe20003f25310 */
[----:B--234-:R-:W-:-:S12]  /*1af0*/  @!P3 BRA `(.L_x_10) ;  /* 0x000000040030b947 */ /* 0x01cfd80003800000 */
[----:B------:R-:W-:Y:S02]  /*1b00*/  R2UR UR4, R114 ;  /* 0x00000000720472ca */ /* 0x000fe400000e0000 */
[----:B------:R-:W-:Y:S02]  /*1b10*/  R2UR UR5, R115 ;  /* 0x00000000730572ca */ /* 0x000fe400000e0000 */
[----:B------:R-:W-:-:S11]  /*1b20*/  ISETP.NE.AND P4, PT, R98, RZ, PT ;  /* 0x000000ff6200720c */ /* 0x000fd60003f85270 */
[----:B------:R-:W-:Y:S01]  /*1b30*/  @!PT LDS RZ, [RZ] ;  /* 0x00000000fffff984 */ /* 0x000fe20000000800 */
[----:B------:R-:W-:Y:S01]  /*1b40*/  @!PT LDS RZ, [RZ] ;  /* 0x00000000fffff984 */ /* 0x000fe20000000800 */
[----:B------:R-:W-:Y:S01]  /*1b50*/  @!PT LDS RZ, [RZ] ;  /* 0x00000000fffff984 */ /* 0x000fe20000000800 */
[----:B------:R1:W-:Y:S02]  /*1b60*/  LDGSTS.E.64 [R101], desc[UR4][R120.64], P2 ;  /* 0x0000000078657fae */ /* 0x0003e400091a1404 */
[----:B------:R-:W-:Y:S05]  /*1b70*/  @!P4 BRA `(.L_x_10) ;  /* 0x000000040010c947 */ /* 0x000fea0003800000 */
[----:B------:R-:W-:Y:S02]  /*1b80*/  IADD3 R8, P4, PT, R120, R96, RZ ;  /* 0x0000006078087210 */ /* 0x000fe40007f9e0ff */
        /* <DEDUP_REMOVED lines=49> */
[-C--:B------:R-:W-:Y:S02]  /*1ea0*/  IADD3 R10, P4, PT, R8, R96.reuse, RZ ;  /* 0x00000060080a7210 */ /* 0x080fe40007f9e0ff */
[----:B------:R-:W-:Y:S02]  /*1eb0*/  R2UR UR4, R114 ;  /* 0x00000000720472ca */ /* 0x000fe400000e0000 */
[----:B------:R-:W-:Y:S01]  /*1ec0*/  R2UR UR5, R115 ;  /* 0x00000000730572ca */ /* 0x000fe200000e0000 */
[----:B------:R-:W-:Y:S01]  /*1ed0*/  IMAD.X R11, R9, 0x1, R91, P4 ;  /* 0x00000001090b7824 */ /* 0x000fe200020e065b */
[----:B------:R-:W-:Y:S02]  /*1ee0*/  ISETP.NE.AND P4, PT, R97, 0x7, PT ;  /* 0x000000076100780c */ /* 0x000fe40003f85270 */
[----:B--2---:R-:W-:-:S05]  /*1ef0*/  IADD3 R8, P5, PT, R10, R96, RZ ;  /* 0x000000600a087210 */ /* 0x004fca0007fbe0ff */
[----:B------:R-:W-:-:S04]  /*1f00*/  IMAD.X R9, R11, 0x1, R91, P5 ;  /* 0x000000010b097824 */ /* 0x000fc800028e065b */
[----:B------:R-:W-:Y:S01]  /*1f10*/  @!PT LDS RZ, [RZ] ;  /* 0x00000000fffff984 */ /* 0x000fe20000000800 */
[----:B------:R-:W-:Y:S01]  /*1f20*/  @!PT LDS RZ, [RZ] ;  /* 0x00000000fffff984 */ /* 0x000fe20000000800 */
[----:B------:R-:W-:Y:S01]  /*1f30*/  @!PT LDS RZ, [RZ] ;  /* 0x00000000fffff984 */ /* 0x000fe20000000800 */
[----:B------:R2:W-:Y:S02]  /*1f40*/  LDGSTS.E.64 [R101+0x3000], desc[UR4][R10.64], P2 ;  /* 0x030000000a657fae */ /* 0x0005e400091a1404 */
[----:B------:R-:W-:Y:S05]  /*1f50*/  @!P4 BRA `(.L_x_10) ;  /* 0x000000000018c947 */ /* 0x000fea0003800000 */
[----:B------:R-:W-:Y:S02]  /*1f60*/  R2UR UR4, R114 ;  /* 0x00000000720472ca */ /* 0x000fe400000e0000 */
[----:B------:R-:W-:-:S13]  /*1f70*/  R2UR UR5, R115 ;  /* 0x00000000730572ca */ /* 0x000fda00000e0000 */
[----:B------:R-:W-:Y:S01]  /*1f80*/  @!PT LDS RZ, [RZ] ;  /* 0x00000000fffff984 */ /* 0x000fe20000000800 */
[----:B------:R-:W-:Y:S01]  /*1f90*/  @!PT LDS RZ, [RZ] ;  /* 0x00000000fffff984 */ /* 0x000fe20000000800 */
[----:B------:R-:W-:Y:S01]  /*1fa0*/  @!PT LDS RZ, [RZ] ;  /* 0x00000000fffff984 */ /* 0x000fe20000000800 */
[----:B------:R3:W-:Y:S02]  /*1fb0*/  LDGSTS.E.64 [R101+0x3800], desc[UR4][R8.64], P2 ;  /* 0x0380000008657fae */ /* 0x0007e400091a1404 */
.L_x_10:
[----:B------:R-:W-:Y:S05]  /*1fc0*/  BSYNC.RECONVERGENT B0 ;  /* 0x0000000000007941 */ /* 0x000fea0003800200 */
.L_x_9:
[----:B------:R-:W0:Y:S01]  /*1fd0*/  LDGDEPBAR ;  /* 0x00000000000079af */ /* 0x000e220000000000 */
[C---:B------:R-:W-:Y:S02]  /*1fe0*/  ISETP.GT.U32.AND P2, PT, R100.reuse, 0x2, PT ;  /* 0x000000026400780c */ /* 0x040fe40003f44070 */
[C---:B------:R-:W-:Y:S02]  /*1ff0*/  ISETP.GE.U32.AND P4, PT, R100.reuse, 0x2, PT ;  /* 0x000000026400780c */ /* 0x040fe40003f86070 */
[C---:B------:R-:W-:Y:S02]  /*2000*/  ISETP.GT.U32.AND.EX P2, PT, R117.reuse, RZ, PT, P2 ;  /* 0x000000ff7500720c */ /* 0x040fe40003f44120 */
[----:B------:R-:W-:Y:S02]  /*2010*/  ISETP.GE.U32.AND.EX P4, PT, R117, RZ, PT, P4 ;  /* 0x000000ff7500720c */ /* 0x000fe40003f86140 */
[----:B------:R-:W-:Y:S02]  /*2020*/  SEL R100, R100, 0x2, P2 ;  /* 0x0000000264647807 */ /* 0x000fe40001000000 */
[----:B------:R-:W-:-:S02]  /*2030*/  LEA R122, P5, R90, R123, 0x1 ;  /* 0x0000007b5a7a7211 */ /* 0x000fc400078a08ff */
[----:B------:R-:W-:Y:S02]  /*2040*/  IADD3 R100, P6, PT, R100, -0x2, RZ ;  /* 0xfffffffe64647810 */ /* 0x000fe40007fde0ff */
[----:B------:R-:W-:Y:S01]  /*2050*/  SEL R117, R117, RZ, P2 ;  /* 0x000000ff75757207 */ /* 0x000fe20001000000 */
[----:B------:R-:W-:-:S10]  /*2060*/  DEPBAR.LE SB0, 0x1 ;  /* 0x000080400000791a */ /* 0x000fd40000000000 */
[----:B------:R-:W-:Y:S05]  /*2070*/  WARPSYNC.ALL ;  /* 0x0000000000007948 */ /* 0x000fea0003800000 */
[----:B------:R-:W-:Y:S06]  /*2080*/  BAR.SYNC.DEFER_BLOCKING 0x0 ;  /* 0x0000000000007b1d */ /* 0x000fec0000010000 */
[----:B------:R-:W-:Y:S05]  /*2090*/  @P0 BRA `(.L_x_11) ;  /* 0x0000000800200947 */ /* 0x000fea0003800000 */
[----:B------:R-:W-:Y:S01]  /*20a0*/  LDS.128 R72, [R108+0x10] ;  /* 0x000010006c487984 */ /* 0x000fe20000000c00 */
[----:B------:R-:W-:Y:S05]  /*20b0*/  WARPSYNC.ALL ;  /* 0x0000000000007948 */ /* 0x000fea0003800000 */
[----:B------:R-:W5:Y:S04]  /*20c0*/  LDS.128 R76, [R107+0x4010] ;  /* 0x004010006b4c7984 */ /* 0x000f680000000c00 */
[----:B------:R-:W1:Y:S04]  /*20d0*/  LDS.128 R12, [R108+0x810] ;  /* 0x000810006c0c7984 */ /* 0x000e680000000c00 */
[----:B--234-:R-:W2:Y:S04]  /*20e0*/  LDS.128 R8, [R107+0x4810] ;  /* 0x004810006b087984 */ /* 0x01cea80000000c00 */
[----:B------:R-:W-:Y:S04]  /*20f0*/  LDS.128 R80, [R108+0x90] ;  /* 0x000090006c507984 */ /* 0x000fe80000000c00 */
[----:B------:R-:W3:Y:S01]  /*2100*/  LDS.128 R84, [R107+0x4090] ;  /* 0x004090006b547984 */ /* 0x000ee20000000c00 */
[----:B-----5:R-:W3:-:S15]  /*2110*/  DMMA.8x8x4 R92, R76, R72, R92 ;  /* 0x000000484c5c723f */ /* 0x020ede000000005c */
[----:B------:R-:W-:-:S01]  /*2120*/  NOP ;  /* 0x0000000000007918 */ /* 0x000fc20000000000 */
[----:B------:R-:W4:-:S15]  /*2130*/  DMMA.8x8x4 R68, R76, R74, R68 ;  /* 0x0000004a4c44723f */ /* 0x000f1e0000000044 */
[----:B------:R-:W-:-:S01]  /*2140*/  NOP ;  /* 0x0000000000007918 */ /* 0x000fc20000000000 */
[----:B-1----:R-:W1:-:S15]  /*2150*/  DMMA.8x8x4 R64, R76, R12, R64 ;  /* 0x0000000c4c40723f */ /* 0x002e5e0000000040 */
[----:B------:R-:W-:-:S01]  /*2160*/  NOP ;  /* 0x0000000000007918 */ /* 0x000fc20000000000 */
[----:B------:R-:W5:-:S15]  /*2170*/  DMMA.8x8x4 R60, R76, R14, R60 ;  /* 0x0000000e4c3c723f */ /* 0x000f5e000000003c */
[----:B------:R-:W-:-:S01]  /*2180*/  NOP ;  /* 0x0000000000007918 */ /* 0x000fc20000000000 */
[----:B------:R-:W5:-:S15]  /*2190*/  DMMA.8x8x4 R40, R78, R72, R40 ;  /* 0x000000484e28723f */ /* 0x000f5e0000000028 */
[----:B------:R-:W-:-:S01]  /*21a0*/  NOP ;  /* 0x0000000000007918 */ /* 0x000fc20000000000 */
[----:B------:R-:W5:-:S15]  /*21b0*/  DMMA.8x8x4 R36, R78, R74, R36 ;  /* 0x0000004a4e24723f */ /* 0x000f5e0000000024 */
[----:B------:R-:W-:-:S01]  /*21c0*/  NOP ;  /* 0x0000000000007918 */ /* 0x000fc20000000000 */
[----:B------:R-:W5:-:S15]  /*21d0*/  DMMA.8x8x4 R32, R78, R12, R32 ;  /* 0x0000000c4e20723f */ /* 0x000f5e0000000020 */
[----:B------:R-:W-:-:S01]  /*21e0*/  NOP ;  /* 0x0000000000007918 */ /* 0x000fc20000000000 */
[----:B------:R2:W5:Y:S02]  /*21f0*/  DMMA.8x8x4 R28, R78, R14, R28 ;  /* 0x0000000e4e1c723f */ /* 0x000564000000001c */
[----:B--2---:R-:W1:-:S14]  /*2200*/  LDS.128 R76, [R108+0x890] ;  /* 0x000890006c4c7984 */ /* 0x004e5c0000000c00 */
[----:B------:R-:W2:-:S15]  /*2210*/  DMMA.8x8x4 R44, R8, R72, R44 ;  /* 0x00000048082c723f */ /* 0x000e9e000000002c */
[----:B------:R-:W-:-:S01]  /*2220*/  NOP ;  /* 0x0000000000007918 */ /* 0x000fc20000000000 */
[----:B------:R-:W2:-:S15]  /*2230*/  DMMA.8x8x4 R4, R10, R72, R4 ;  /* 0x000000480a04723f */ /* 0x000e9e0000000004 */
[----:B------:R-:W-:-:S01]  /*2240*/  NOP ;  /* 0x0000000000007918 */ /* 0x000fc20000000000 */
[----:B------:R-:W2:-:S15]  /*2250*/  DMMA.8x8x4 R48, R8, R74, R48 ;  /* 0x0000004a0830723f */ /* 0x000e9e0000000030 */
[----:B------:R-:W-:-:S01]  /*2260*/  NOP ;  /* 0x0000000000007918 */ /* 0x000fc20000000000 */
[----:B------:R3:W2:Y:S02]  /*2270*/  DMMA.8x8x4 R16, R10, R74, R16 ;  /* 0x0000004a0a10723f */ /* 0x0006a40000000010 */
[----:B---3--:R-:W2:-:S14]  /*2280*/  LDS.128 R72, [R107+0x4890] ;  /* 0x004890006b487984 */ /* 0x008e9c0000000c00 */
[----:B------:R-:W3:-:S15]  /*2290*/  DMMA.8x8x4 R52, R8, R12, R52 ;  /* 0x0000000c0834723f */ /* 0x000ede0000000034 */
[----:B------:R-:W-:-:S01]  /*22a0*/  NOP ;  /* 0x0000000000007918 */ /* 0x000fc20000000000 */
[----:B------:R-:W3:-:S15]  /*22b0*/  DMMA.8x8x4 R20, R10, R12, R20 ;  /* 0x0000000c0a14723f */ /* 0x000ede0000000014 */
[----:B------:R-:W-:-:S01]  /*22c0*/  NOP ;  /* 0x0000000000007918 */ /* 0x000fc20000000000 */
[----:B------:R-:W3:-:S15]  /*22d0*/  DMMA.8x8x4 R56, R8, R14, R56 ;  /* 0x0000000e0838723f */ /* 0x000ede0000000038 */
[----:B------:R-:W-:-:S01]  /*22e0*/  NOP ;  /* 0x0000000000007918 */ /* 0x000fc20000000000 */
[----:B------:R4:W-:Y:S02]  /*22f0*/  DMMA.8x8x4 R24, R10, R14, R24 ;  /* 0x0000000e0a18723f */ /* 0x0009e40000000018 */
[----:B----4-:R-:W-:Y:S04]  /*2300*/  LDS.128 R8, [R107+0x4920] ;  /* 0x004920006b087984 */ /* 0x010fe80000000c00 */
[----:B------:R-:W-:Y:S10]  /*2310*/  LDS.128 R12, [R108+0x920] ;  /* 0x000920006c0c7984 */ /* 0x000ff40000000c00 */
[----:B------:R-:W4:-:S15]  /*2320*/  DMMA.8x8x4 R92, R84, R80, R92 ;  /* 0x00000050545c723f */ /* 0x000f1e000000005c */
[----:B------:R-:W-:-:S01]  /*2330*/  NOP ;  /* 0x0000000000007918 */ /* 0x000fc20000000000 */
[----:B------:R-:W4:-:S15]  /*2340*/  DMMA.8x8x4 R68, R84, R82, R68 ;  /* 0x000000525444723f */ /* 0x000f1e0000000044 */
[----:B------:R-:W-:-:S01]  /*2350*/  NOP ;  /* 0x0000000000007918 */ /* 0x000fc20000000000 */
[----:B-1----:R-:W-:-:S15]  /*2360*/  DMMA.8x8x4 R64, R84, R76, R64 ;  /* 0x0000004c5440723f */ /* 0x002fde0000000040 */
[----:B------:R-:W-:-:S01]  /*2370*/  NOP ;  /* 0x0000000000007918 */ /* 0x000fc20000000000 */
[----:B-----5:R-:W-:-:S15]  /*2380*/  DMMA.8x8x4 R60, R84, R78, R60 ;  /* 0x0000004e543c723f */ /* 0x020fde000000003c */
[----:B------:R-:W-:-:S01]  /*2390*/  NOP ;  /* 0x0000000000007918 */ /* 0x000fc20000000000 */
[----:B------:R-:W1:-:S15]  /*23a0*/  DMMA.8x8x4 R40, R86, R80, R40 ;  /* 0x000000505628723f */ /* 0x000e5e0000000028 */
[----:B------:R-:W-:-:S01]  /*23b0*/  NOP ;  /* 0x0000000000007918 */ /* 0x000fc20000000000 */
[----:B------:R-:W5:-:S15]  /*23c0*/  DMMA.8x8x4 R36, R86, R82, R36 ;  /* 0x000000525624723f */ /* 0x000f5e0000000024 */
[----:B------:R-:W-:-:S01]  /*23d0*/  NOP ;  /* 0x0000000000007918 */ /* 0x000fc20000000000 */
[----:B------:R-:W-:-:S15]  /*23e0*/  DMMA.8x8x4 R32, R86, R76, R32 ;  /* 0x0000004c5620723f */ /* 0x000fde0000000020 */
[----:B------:R-:W-:-:S01]  /*23f0*/  NOP ;  /* 0x0000000000007918 */ /* 0x000fc20000000000 */
[----:B------:R2:W-:Y:S02]  /*2400*/  DMMA.8x8x4 R28, R86, R78, R28 ;  /* 0x0000004e561c723f */ /* 0x0005e4000000001c */
[----:B--2---:R-:W-:-:S14]  /*2410*/  LDS.128 R84, [R107+0x4120] ;  /* 0x004120006b547984 */ /* 0x004fdc0000000c00 */
[----:B------:R-:W2:-:S15]  /*2420*/  DMMA.8x8x4 R44, R72, R80, R44 ;  /* 0x00000050482c723f */ /* 0x000e9e000000002c */
[----:B------:R-:W-:-:S01]  /*2430*/  NOP ;  /* 0x0000000000007918 */ /* 0x000fc20000000000 */
[----:B------:R-:W2:-:S15]  /*2440*/  DMMA.8x8x4 R4, R74, R80, R4 ;  /* 0x000000504a04723f */ /* 0x000e9e0000000004 */
[----:B------:R-:W-:-:S01]  /*2450*/  NOP ;  /* 0x0000000000007918 */ /* 0x000fc20000000000 */
[----:B------:R-:W2:-:S15]  /*2460*/  DMMA.8x8x4 R48, R72, R82, R48 ;  /* 0x000000524830723f */ /* 0x000e9e0000000030 */
[----:B------:R-:W-:-:S01]  /*2470*/  NOP ;  /* 0x0000000000007918 */ /* 0x000fc20000000000 */
[----:B------:R3:W2:Y:S02]  /*2480*/  DMMA.8x8x4 R16, R74, R82, R16 ;  /* 0x000000524a10723f */ /* 0x0006a40000000010 */
[----:B---3--:R-:W4:-:S14]  /*2490*/  LDS.128 R80, [R108+0x120] ;  /* 0x000120006c507984 */ /* 0x008f1c0000000c00 */
[----:B------:R-:W3:-:S15]  /*24a0*/  DMMA.8x8x4 R52, R72, R76, R52 ;  /* 0x0000004c4834723f */ /* 0x000ede0000000034 */
[----:B------:R-:W-:-:S01]  /*24b0*/  NOP ;  /* 0x0000000000007918 */ /* 0x000fc20000000000 */
[----:B------:R-:W3:-:S15]  /*24c0*/  DMMA.8x8x4 R20, R74, R76, R20 ;  /* 0x0000004c4a14723f */ /* 0x000ede0000000014 */
[----:B------:R-:W-:-:S01]  /*24d0*/  NOP ;  /* 0x0000000000007918 */ /* 0x000fc20000000000 */
[----:B------:R-:W3:-:S15]  /*24e0*/  DMMA.8x8x4 R56, R72, R78, R56 ;  /* 0x0000004e4838723f */ /* 0x000ede0000000038 */
[----:B------:R-:W-:-:S01]  /*24f0*/  NOP ;  /* 0x0000000000007918 */ /* 0x000fc20000000000 */
[----:B----4-:R-:W-:-:S15]  /*2500*/  DMMA.8x8x4 R92, R84, R80, R92 ;  /* 0x00000050545c723f */ /* 0x010fde000000005c */
[----:B------:R-:W-:-:S01]  /*2510*/  NOP ;  /* 0x0000000000007918 */ /* 0x000fc20000000000 */
[----:B------:R-:W-:-:S15]  /*2520*/  DMMA.8x8x4 R68, R84, R82, R68 ;  /* 0x000000525444723f */ /* 0x000fde0000000044 */
[----:B------:R-:W-:-:S01]  /*2530*/  NOP ;  /* 0x0000000000007918 */ /* 0x000fc20000000000 */
[----:B-1----:R-:W-:-:S15]  /*2540*/  DMMA.8x8x4 R40, R86, R80, R40 ;  /* 0x000000505628723f */ /* 0x002fde0000000028 */
[----:B------:R-:W-:-:S01]  /*2550*/  NOP ;  /* 0x0000000000007918 */ /* 0x000fc20000000000 */
[----:B-----5:R-:W-:-:S15]  /*2560*/  DMMA.8x8x4 R36, R86, R82, R36 ;  /* 0x000000525624723f */ /* 0x020fde0000000024 */
[----:B------:R-:W-:-:S01]  /*2570*/  NOP ;  /* 0x0000000000007918 */ /* 0x000fc20000000000 */
[----:B--2---:R-:W-:-:S15]  /*2580*/  DMMA.8x8x4 R44, R8, R80, R44 ;  /* 0x00000050082c723f */ /* 0x004fde000000002c */
[----:B------:R-:W-:-:S01]  /*2590*/  NOP ;  /* 0x0000000000007918 */ /* 0x000fc20000000000 */
[----:B------:R-:W-:-:S15]  /*25a0*/  DMMA.8x8x4 R4, R10, R80, R4 ;  /* 0x000000500a04723f */ /* 0x000fde0000000004 */
[----:B------:R-:W-:-:S01]  /*25b0*/  NOP ;  /* 0x0000000000007918 */ /* 0x000fc20000000000 */
[----:B------:R-:W-:-:S15]  /*25c0*/  DMMA.8x8x4 R48, R8, R82, R48 ;  /* 0x000000520830723f */ /* 0x000fde0000000030 */
[----:B------:R-:W-:-:S01]  /*25d0*/  NOP ;  /* 0x0000000000007918 */ /* 0x000fc20000000000 */
[----:B------:R1:W2:Y:S02]  /*25e0*/  DMMA.8x8x4 R76, R74, R78, R24 ;  /* 0x0000004e4a4c723f */ /* 0x0002a40000000018 */
[----:B-1----:R-:W-:Y:S04]  /*25f0*/  LDS.128 R24, [R106+0x800] ;  /* 0x000800006a187984 */ /* 0x002fe80000000c00 */
[----:B------:R-:W-:Y:S10]  /*2600*/  LDS.128 R72, [R105+0x4800] ;  /* 0x0048000069487984 */ /* 0x000ff40000000c00 */
[----:B------:R-:W1:-:S15]  /*2610*/  DMMA.8x8x4 R64, R84, R12, R64 ;  /* 0x0000000c5440723f */ /* 0x000e5e0000000040 */
[----:B------:R-:W-:-:S01]  /*2620*/  NOP ;  /* 0x0000000000007918 */ /* 0x000fc20000000000 */
[----:B------:R-:W4:-:S15]  /*2630*/  DMMA.8x8x4 R60, R84, R14, R60 ;  /* 0x0000000e543c723f */ /* 0x000f1e000000003c */
[----:B------:R-:W-:-:S01]  /*2640*/  NOP ;  /* 0x0000000000007918 */ /* 0x000fc20000000000 */
[----:B------:R-:W5:-:S15]  /*2650*/  DMMA.8x8x4 R32, R86, R12, R32 ;  /* 0x0000000c5620723f */ /* 0x000f5e0000000020 */
[----:B------:R-:W-:-:S01]  /*2660*/  NOP ;  /* 0x0000000000007918 */ /* 0x000fc20000000000 */
[----:B------:R3:W5:Y:S02]  /*2670*/  DMMA.8x8x4 R28, R86, R14, R28 ;  /* 0x0000000e561c723f */ /* 0x000764000000001c */
[----:B---3--:R-:W-:-:S14]  /*2680*/  LDS.128 R84, [R105+0x4000] ;  /* 0x0040000069547984 */ /* 0x008fdc0000000c00 */
[----:B------:R3:W-:Y:S02]  /*2690*/  DMMA.8x8x4 R80, R10, R82, R16 ;  /* 0x000000520a50723f */ /* 0x0007e40000000010 */
[----:B---3--:R-:W3:-:S14]  /*26a0*/  LDS.128 R16, [R106] ;  /* 0x000000006a107984 */ /* 0x008edc0000000c00 */
[----:B------:R-:W5:-:S15]  /*26b0*/  DMMA.8x8x4 R52, R8, R12, R52 ;  /* 0x0000000c0834723f */ /* 0x000f5e0000000034 */
[----:B------:R-:W-:-:S01]  /*26c0*/  NOP ;  /* 0x0000000000007918 */ /* 0x000fc20000000000 */
[----:B------:R-:W5:-:S15]  /*26d0*/  DMMA.8x8x4 R20, R10, R12, R20 ;  /* 0x0000000c0a14723f */ /* 0x000f5e0000000014 */
[----:B------:R-:W-:-:S01]  /*26e0*/  NOP ;  /* 0x0000000000007918 */ /* 0x000fc20000000000 */
[----:B------:R-:W5:-:S15]  /*26f0*/  DMMA.8x8x4 R56, R8, R14, R56 ;  /* 0x0000000e0838723f */ /* 0x000f5e0000000038 */
[----:B------:R-:W-:-:S01]  /*2700*/  NOP ;  /* 0x0000000000007918 */ /* 0x000fc20000000000 */
[----:B--2---:R-:W2:-:S15]  /*2710*/  DMMA.8x8x4 R76, R10, R14, R76 ;  /* 0x0000000e0a4c723f */ /* 0x004e9e000000004c */
[----:B------:R-:W-:-:S01]  /*2720*/  NOP ;  /* 0x0000000000007918 */ /* 0x000fc20000000000 */
[----:B---3--:R3:W1:-:S15]  /*2730*/  DMMA.8x8x4 R92, R84, R16, R92 ;  /* 0x00000010545c723f */ /* 0x00865e000000005c */
[----:B------:R-:W-:-:S01]  /*2740*/  NOP ;  /* 0x0000000000007918 */ /* 0x000fc20000000000 */
[----:B------:R3:W1:-:S15]  /*2750*/  DMMA.8x8x4 R68, R84, R18, R68 ;  /* 0x000000125444723f */ /* 0x00065e0000000044 */
[----:B------:R-:W-:-:S01]  /*2760*/  NOP ;  /* 0x0000000000007918 */ /* 0x000fc20000000000 */
[----:B-1----:R3:W1:-:S15]  /*2770*/  DMMA.8x8x4 R64, R84, R24, R64 ;  /* 0x000000185440723f */ /* 0x00265e0000000040 */
[----:B------:R-:W-:-:S01]  /*2780*/  NOP ;  /* 0x0000000000007918 */ /* 0x000fc20000000000 */
[----:B----4-:R3:W4:-:S15]  /*2790*/  DMMA.8x8x4 R60, R84, R26, R60 ;  /* 0x0000001a543c723f */ /* 0x01071e000000003c */
[----:B------:R-:W-:-:S01]  /*27a0*/  NOP ;  /* 0x0000000000007918 */ /* 0x000fc20000000000 */
[----:B------:R3:W1:-:S15]  /*27b0*/  DMMA.8x8x4 R40, R86, R16, R40 ;  /* 0x000000105628723f */ /* 0x00065e0000000028 */
[----:B------:R-:W-:-:S01]  /*27c0*/  NOP ;  /* 0x0000000000007918 */ /* 0x000fc20000000000 */
[----:B------:R3:W1:-:S15]  /*27d0*/  DMMA.8x8x4 R36, R86, R18, R36 ;  /* 0x000000125624723f */ /* 0x00065e0000000024 */
[----:B------:R-:W-:-:S01]  /*27e0*/  NOP ;  /* 0x0000000000007918 */ /* 0x000fc20000000000 */
[----:B-----5:R3:W1:-:S15]  /*27f0*/  DMMA.8x8x4 R32, R86, R24, R32 ;  /* 0x000000185620723f */ /* 0x02065e0000000020 */
[----:B------:R-:W-:-:S01]  /*2800*/  NOP ;  /* 0x0000000000007918 */ /* 0x000fc20000000000 */
[----:B------:R3:W1:-:S15]  /*2810*/  DMMA.8x8x4 R28, R86, R26, R28 ;  /* 0x0000001a561c723f */ /* 0x00065e000000001c */
        /* <DEDUP_REMOVED lines=15> */
[----:B-12-4-:R3:W2:Y:S02]  /*2910*/  DMMA.8x8x4 R24, R74, R26, R76 ;  /* 0x0000001a4a18723f */ /* 0x0166a4000000004c */
.L_x_11:
[----:B------:R-:W-:Y:S01]  /*2920*/  BSSY.RECONVERGENT B0, `(.L_x_12) ;  /* 0x0000050000007945 */ /* 0x000fe20003800200 */
[----:B------:R-:W-:Y:S02]  /*2930*/  LEA.HI.X R123, R90, R116, R89, 0x1, P5 ;  /* 0x000000745a7b7211 */ /* 0x000fe400028f0c59 */
[----:B------:R-:W-:Y:S01]  /*2940*/  IADD3.X R117, PT, PT, R117, -0x1, RZ, P6, !PT ;  /* 0xffffffff75757810 */ /* 0x000fe200037fe4ff */
[----:B------:R-:W-:Y:S06]  /*2950*/  @!P3 BRA `(.L_x_13) ;  /* 0x000000040030b947 */ /* 0x000fec0003800000 */
        /* <DEDUP_REMOVED lines=8> */
[----:B--234-:R-:W-:Y:S02]  /*29e0*/  IADD3 R8, P2, PT, R122, R96, RZ ;  /* 0x000000607a087210 */ /* 0x01cfe40007f5e0ff */
        /* <DEDUP_REMOVED lines=51> */
[----:B------:R-:W-:Y:S02]  /*2d20*/  ISETP.NE.AND P5, PT, R97, 0x7, PT ;  /* 0x000000076100780c */ /* 0x000fe40003fa5270 */
[----:B--2---:R-:W-:-:S05]  /*2d30*/  IADD3 R8, P2, PT, R8, R96, RZ ;  /* 0x0000006008087210 */ /* 0x004fca0007f5e0ff */
[----:B------:R-:W-:Y:S01]  /*2d40*/  IMAD.X R9, R9, 0x1, R91, P2 ;  /* 0x0000000109097824 */ /* 0x000fe200010e065b */
[----:B------:R-:W-:-:S04]  /*2d50*/  IADD3 R10, P2, PT, R8, R96, RZ ;  /* 0x00000060080a7210 */ /* 0x000fc80007f5e0ff */
[----:B------:R-:W-:Y:S01]  /*2d60*/  @!PT LDS RZ, [RZ] ;  /* 0x00000000fffff984 */ /* 0x000fe20000000800 */
[----:B------:R-:W-:Y:S01]  /*2d70*/  @!PT LDS RZ, [RZ] ;  /* 0x00000000fffff984 */ /* 0x000fe20000000800 */
[----:B------:R-:W-:Y:S01]  /*2d80*/  @!PT LDS RZ, [RZ] ;  /* 0x00000000fffff984 */ /* 0x000fe20000000800 */
[----:B------:R2:W-:Y:S01]  /*2d90*/  LDGSTS.E.64 [R99+0x3000], desc[UR4][R8.64], P4 ;  /* 0x0300000008637fae */ /* 0x0005e2000a1a1404 */
[----:B------:R-:W-:Y:S01]  /*2da0*/  IMAD.X R11, R9, 0x1, R91, P2 ;  /* 0x00000001090b7824 */ /* 0x000fe200010e065b */
[----:B------:R-:W-:Y:S07]  /*2db0*/  @!P5 BRA `(.L_x_13) ;  /* 0x000000000018d947 */ /* 0x000fee0003800000 */
[----:B------:R-:W-:Y:S02]  /*2dc0*/  R2UR UR4, R114 ;  /* 0x00000000720472ca */ /* 0x000fe400000e0000 */
[----:B------:R-:W-:-:S13]  /*2dd0*/  R2UR UR5, R115 ;  /* 0x00000000730572ca */ /* 0x000fda00000e0000 */
[----:B------:R-:W-:Y:S01]  /*2de0*/  @!PT LDS RZ, [RZ] ;  /* 0x00000000fffff984 */ /* 0x000fe20000000800 */
[----:B------:R-:W-:Y:S01]  /*2df0*/  @!PT LDS RZ, [RZ] ;  /* 0x00000000fffff984 */ /* 0x000fe20000000800 */
[----:B------:R-:W-:Y:S01]  /*2e00*/  @!PT LDS RZ, [RZ] ;  /* 0x00000000fffff984 */ /* 0x000fe20000000800 */
[----:B------:R3:W-:Y:S02]  /*2e10*/  LDGSTS.E.64 [R99+0x3800], desc[UR4][R10.64], P4 ;  /* 0x038000000a637fae */ /* 0x0007e4000a1a1404 */
.L_x_13:
[----:B------:R-:W-:Y:S05]  /*2e20*/  BSYNC.RECONVERGENT B0 ;  /* 0x0000000000007941 */ /* 0x000fea0003800200 */
.L_x_12:
[----:B------:R-:W0:Y:S01]  /*2e30*/  LDGDEPBAR ;  /* 0x00000000000079af */ /* 0x000e220000000000 */
[----:B------:R-:W-:-:S04]  /*2e40*/  DEPBAR.LE SB0, 0x1 ;  /* 0x000080400000791a */ /* 0x000fc80000000000 */
[----:B------:R-:W-:Y:S05]  /*2e50*/  WARPSYNC.ALL ;  /* 0x0000000000007948 */ /* 0x000fea0003800000 */
[----:B------:R-:W-:Y:S06]  /*2e60*/  BAR.SYNC.DEFER_BLOCKING 0x0 ;  /* 0x0000000000007b1d */ /* 0x000fec0000010000 */
[----:B------:R-:W-:Y:S05]  /*2e70*/  @P0 BRA `(.L_x_14) ;  /* 0x0000000800200947 */ /* 0x000fea0003800000 */
[----:B---3--:R-:W-:Y:S01]  /*2e80*/  LDS.128 R76, [R112+0x10] ;  /* 0x00001000704c7984 */ /* 0x008fe20000000c00 */
[----:B------:R-:W-:Y:S05]  /*2e90*/  WARPSYNC.ALL ;  /* 0x0000000000007948 */ /* 0x000fea0003800000 */
[----:B------:R-:W3:Y:S04]  /*2ea0*/  LDS.128 R72, [R113+0x4010] ;  /* 0x0040100071487984 */ /* 0x000ee80000000c00 */
[----:B------:R-:W5:Y:S04]  /*2eb0*/  LDS.128 R12, [R112+0x810] ;  /* 0x00081000700c7984 */ /* 0x000f680000000c00 */
[----:B--2-4-:R-:W2:Y:S04]  /*2ec0*/  LDS.128 R8, [R113+0x4810] ;  /* 0x0048100071087984 */ /* 0x014ea80000000c00 */
[----:B------:R-:W-:Y:S04]  /*2ed0*/  LDS.128 R84, [R113+0x4090] ;  /* 0x0040900071547984 */ /* 0x000fe80000000c00 */
[----:B------:R-:W-:Y:S01]  /*2ee0*/  LDS.128 R80, [R112+0x890] ;  /* 0x0008900070507984 */ /* 0x000fe20000000c00 */
[----:B---3--:R-:W3:-:S15]  /*2ef0*/  DMMA.8x8x4 R92, R72, R76, R92 ;  /* 0x0000004c485c723f */ /* 0x008ede000000005c */
[----:B------:R-:W-:-:S01]  /*2f00*/  NOP ;  /* 0x0000000000007918 */ /* 0x000fc20000000000 */
[----:B------:R-:W4:-:S15]  /*2f10*/  DMMA.8x8x4 R68, R72, R78, R68 ;  /* 0x0000004e4844723f */ /* 0x000f1e0000000044 */
[----:B------:R-:W-:-:S01]  /*2f20*/  NOP ;  /* 0x0000000000007918 */ /* 0x000fc20000000000 */
[----:B-----5:R-:W-:-:S15]  /*2f30*/  DMMA.8x8x4 R64, R72, R12, R64 ;  /* 0x0000000c4840723f */ /* 0x020fde0000000040 */
[----:B------:R-:W-:-:S01]  /*2f40*/  NOP ;  /* 0x0000000000007918 */ /* 0x000fc20000000000 */
[----:B------:R-:W-:-:S15]  /*2f50*/  DMMA.8x8x4 R60, R72, R14, R60 ;  /* 0x0000000e483c723f */ /* 0x000fde000000003c */
[----:B------:R-:W-:-:S01]  /*2f60*/  NOP ;  /* 0x0000000000007918 */ /* 0x000fc20000000000 */
[----:B------:R-:W5:-:S15]  /*2f70*/  DMMA.8x8x4 R40, R74, R76, R40 ;  /* 0x0000004c4a28723f */ /* 0x000f5e0000000028 */
[----:B------:R-:W-:-:S01]  /*2f80*/  NOP ;  /* 0x0000000000007918 */ /* 0x000fc20000000000 */
[----:B------:R-:W1:-:S15]  /*2f90*/  DMMA.8x8x4 R36, R74, R78, R36 ;  /* 0x0000004e4a24723f */ /* 0x000e5e0000000024 */
[----:B------:R-:W-:-:S01]  /*2fa0*/  NOP ;  /* 0x0000000000007918 */ /* 0x000fc20000000000 */
[----:B------:R-:W-:-:S15]  /*2fb0*/  DMMA.8x8x4 R32, R74, R12, R32 ;  /* 0x0000000c4a20723f */ /* 0x000fde0000000020 */
[----:B------:R-:W-:-:S01]  /*2fc0*/  NOP ;  /* 0x0000000000007918 */ /* 0x000fc20000000000 */
[----:B------:R2:W-:Y:S02]  /*2fd0*/  DMMA.8x8x4 R28, R74, R14, R28 ;  /* 0x0000000e4a1c723f */ /* 0x0005e4000000001c */
[----:B--2---:R-:W3:-:S14]  /*2fe0*/  LDS.128 R72, [R112+0x90] ;  /* 0x0000900070487984 */ /* 0x004edc0000000c00 */
[----:B------:R-:W2:-:S15]  /*2ff0*/  DMMA.8x8x4 R44, R8, R76, R44 ;  /* 0x0000004c082c723f */ /* 0x000e9e000000002c */
[----:B------:R-:W-:-:S01]  /*3000*/  NOP ;  /* 0x0000000000007918 */ /* 0x000fc20000000000 */
[----:B------:R-:W2:-:S15]  /*3010*/  DMMA.8x8x4 R4, R10, R76, R4 ;  /* 0x0000004c0a04723f */ /* 0x000e9e0000000004 */
[----:B------:R-:W-:-:S01]  /*3020*/  NOP ;  /* 0x0000000000007918 */ /* 0x000fc20000000000 */
[----:B------:R-:W2:-:S15]  /*3030*/  DMMA.8x8x4 R48, R8, R78, R48 ;  /* 0x0000004e0830723f */ /* 0x000e9e0000000030 */
[----:B------:R-:W-:-:S01]  /*3040*/  NOP ;  /* 0x0000000000007918 */ /* 0x000fc20000000000 */
[----:B------:R4:W2:Y:S02]  /*3050*/  DMMA.8x8x4 R16, R10, R78, R16 ;  /* 0x0000004e0a10723f */ /* 0x0008a40000000010 */
[----:B----4-:R-:W2:-:S14]  /*3060*/  LDS.128 R76, [R113+0x4890] ;  /* 0x00489000714c7984 */ /* 0x010e9c0000000c00 */
[----:B---3--:R-:W-:-:S15]  /*3070*/  DMMA.8x8x4 R92, R84, R72, R92 ;  /* 0x00000048545c723f */ /* 0x008fde000000005c */
[----:B------:R-:W-:-:S01]  /*3080*/  NOP ;  /* 0x0000000000007918 */ /* 0x000fc20000000000 */
[----:B------:R-:W-:-:S15]  /*3090*/  DMMA.8x8x4 R68, R84, R74, R68 ;  /* 0x0000004a5444723f */ /* 0x000fde0000000044 */
[----:B------:R-:W-:-:S01]  /*30a0*/  NOP ;  /* 0x0000000000007918 */ /* 0x000fc20000000000 */
[----:B-----5:R-:W-:-:S15]  /*30b0*/  DMMA.8x8x4 R40, R86, R72, R40 ;  /* 0x000000485628723f */ /* 0x020fde0000000028 */
[----:B------:R-:W-:-:S01]  /*30c0*/  NOP ;  /* 0x0000000000007918 */ /* 0x000fc20000000000 */
[----:B-1----:R-:W-:-:S15]  /*30d0*/  DMMA.8x8x4 R36, R86, R74, R36 ;  /* 0x0000004a5624723f */ /* 0x002fde0000000024 */
[----:B------:R-:W-:-:S01]  /*30e0*/  NOP ;  /* 0x0000000000007918 */ /* 0x000fc20000000000 */
[----:B--2---:R-:W-:-:S15]  /*30f0*/  DMMA.8x8x4 R44, R76, R72, R44 ;  /* 0x000000484c2c723f */ /* 0x004fde000000002c */
[----:B------:R-:W-:-:S01]  /*3100*/  NOP ;  /* 0x0000000000007918 */ /* 0x000fc20000000000 */
[----:B------:R-:W-:-:S15]  /*3110*/  DMMA.8x8x4 R4, R78, R72, R4 ;  /* 0x000000484e04723f */ /* 0x000fde0000000004 */
[----:B------:R-:W-:-:S01]  /*3120*/  NOP ;  /* 0x0000000000007918 */ /* 0x000fc20000000000 */
[----:B------:R-:W-:-:S15]  /*3130*/  DMMA.8x8x4 R48, R76, R74, R48 ;  /* 0x0000004a4c30723f */ /* 0x000fde0000000030 */
[----:B------:R-:W-:-:S01]  /*3140*/  NOP ;  /* 0x0000000000007918 */ /* 0x000fc20000000000 */
[----:B------:R-:W1:-:S15]  /*3150*/  DMMA.8x8x4 R52, R8, R12, R52 ;  /* 0x0000000c0834723f */ /* 0x000e5e0000000034 */
[----:B------:R-:W-:-:S01]  /*3160*/  NOP ;  /* 0x0000000000007918 */ /* 0x000fc20000000000 */
[----:B------:R-:W2:-:S15]  /*3170*/  DMMA.8x8x4 R20, R10, R12, R20 ;  /* 0x0000000c0a14723f */ /* 0x000e9e0000000014 */
[----:B------:R-:W-:-:S01]  /*3180*/  NOP ;  /* 0x0000000000007918 */ /* 0x000fc20000000000 */
[----:B------:R-:W3:-:S15]  /*3190*/  DMMA.8x8x4 R56, R8, R14, R56 ;  /* 0x0000000e0838723f */ /* 0x000ede0000000038 */
[----:B------:R-:W-:-:S01]  /*31a0*/  NOP ;  /* 0x0000000000007918 */ /* 0x000fc20000000000 */
[----:B------:R4:W5:Y:S02]  /*31b0*/  DMMA.8x8x4 R24, R10, R14, R24 ;  /* 0x0000000e0a18723f */ /* 0x0009640000000018 */
[----:B----4-:R-:W-:Y:S04]  /*31c0*/  LDS.128 R8, [R112+0x120] ;  /* 0x0001200070087984 */ /* 0x010fe80000000c00 */
[----:B------:R-:W-:Y:S10]  /*31d0*/  LDS.128 R12, [R113+0x4920] ;  /* 0x00492000710c7984 */ /* 0x000ff40000000c00 */
[----:B------:R-:W4:-:S15]  /*31e0*/  DMMA.8x8x4 R64, R84, R80, R64 ;  /* 0x000000505440723f */ /* 0x000f1e0000000040 */
[----:B------:R-:W-:-:S01]  /*31f0*/  NOP ;  /* 0x0000000000007918 */ /* 0x000fc20000000000 */
[----:B------:R-:W4:-:S15]  /*3200*/  DMMA.8x8x4 R60, R84, R82, R60 ;  /* 0x00000052543c723f */ /* 0x000f1e000000003c */
[----:B------:R-:W-:-:S01]  /*3210*/  NOP ;  /* 0x0000000000007918 */ /* 0x000fc20000000000 */
[----:B------:R-:W4:-:S15]  /*3220*/  DMMA.8x8x4 R32, R86, R80, R32 ;  /* 0x000000505620723f */ /* 0x000f1e0000000020 */
[----:B------:R-:W-:-:S01]  /*3230*/  NOP ;  /* 0x0000000000007918 */ /* 0x000fc20000000000 */
[----:B------:R1:W4:Y:S02]  /*3240*/  DMMA.8x8x4 R28, R86, R82, R28 ;  /* 0x00000052561c723f */ /* 0x000324000000001c */
[----:B-1----:R-:W1:-:S14]  /*3250*/  LDS.128 R84, [R113+0x4120] ;  /* 0x0041200071547984 */ /* 0x002e5c0000000c00 */
[----:B------:R2:W4:Y:S02]  /*3260*/  DMMA.8x8x4 R72, R78, R74, R16 ;  /* 0x0000004a4e48723f */ /* 0x0005240000000010 */
[----:B--2---:R-:W4:-:S14]  /*3270*/  LDS.128 R16, [R112+0x920] ;  /* 0x0009200070107984 */ /* 0x004f1c0000000c00 */
[----:B------:R-:W2:-:S15]  /*3280*/  DMMA.8x8x4 R52, R76, R80, R52 ;  /* 0x000000504c34723f */ /* 0x000e9e0000000034 */
[----:B------:R-:W-:-:S01]  /*3290*/  NOP ;  /* 0x0000000000007918 */ /* 0x000fc20000000000 */
[----:B------:R-:W2:-:S15]  /*32a0*/  DMMA.8x8x4 R20, R78, R80, R20 ;  /* 0x000000504e14723f */ /* 0x000e9e0000000014 */
[----:B------:R-:W-:-:S01]  /*32b0*/  NOP ;  /* 0x0000000000007918 */ /* 0x000fc20000000000 */
[----:B---3--:R-:W3:-:S15]  /*32c0*/  DMMA.8x8x4 R56, R76, R82, R56 ;  /* 0x000000524c38723f */ /* 0x008ede0000000038 */
[----:B------:R-:W-:-:S01]  /*32d0*/  NOP ;  /* 0x0000000000007918 */ /* 0x000fc20000000000 */
[----:B-----5:R5:W3:Y:S02]  /*32e0*/  DMMA.8x8x4 R76, R78, R82, R24 ;  /* 0x000000524e4c723f */ /* 0x020ae40000000018 */
[----:B-----5:R-:W-:Y:S04]  /*32f0*/  LDS.128 R24, [R111+0x800] ;  /* 0x000800006f187984 */ /* 0x020fe80000000c00 */
[----:B------:R-:W-:Y:S10]  /*3300*/  LDS.128 R80, [R111] ;  /* 0x000000006f507984 */ /* 0x000ff40000000c00 */
[----:B-1----:R-:W-:-:S15]  /*3310*/  DMMA.8x8x4 R92, R84, R8, R92 ;  /* 0x00000008545c723f */ /* 0x002fde000000005c */
[----:B------:R-:W-:-:S01]  /*3320*/  NOP ;  /* 0x0000000000007918 */ /* 0x000fc20000000000 */
[----:B------:R-:W-:-:S15]  /*3330*/  DMMA.8x8x4 R68, R84, R10, R68 ;  /* 0x0000000a5444723f */ /* 0x000fde0000000044 */
[----:B------:R-:W-:-:S01]  /*3340*/  NOP ;  /* 0x0000000000007918 */ /* 0x000fc20000000000 */
[----:B----4-:R-:W1:-:S15]  /*3350*/  DMMA.8x8x4 R64, R84, R16, R64 ;  /* 0x000000105440723f */ /* 0x010e5e0000000040 */
[----:B------:R-:W-:-:S01]  /*3360*/  NOP ;  /* 0x0000000000007918 */ /* 0x000fc20000000000 */
[----:B------:R-:W4:-:S15]  /*3370*/  DMMA.8x8x4 R60, R84, R18, R60 ;  /* 0x00000012543c723f */ /* 0x000f1e000000003c */
[----:B------:R-:W-:-:S01]  /*3380*/  NOP ;  /* 0x0000000000007918 */ /* 0x000fc20000000000 */
[----:B------:R-:W-:-:S15]  /*3390*/  DMMA.8x8x4 R40, R86, R8, R40 ;  /* 0x000000085628723f */ /* 0x000fde0000000028 */
[----:B------:R-:W-:-:S01]  /*33a0*/  NOP ;  /* 0x0000000000007918 */ /* 0x000fc20000000000 */
[----:B------:R-:W-:-:S15]  /*33b0*/  DMMA.8x8x4 R36, R86, R10, R36 ;  /* 0x0000000a5624723f */ /* 0x000fde0000000024 */
[----:B------:R-:W-:-:S01]  /*33c0*/  NOP ;  /* 0x0000000000007918 */ /* 0x000fc20000000000 */
[----:B------:R-:W5:-:S15]  /*33d0*/  DMMA.8x8x4 R32, R86, R16, R32 ;  /* 0x000000105620723f */ /* 0x000f5e0000000020 */
[----:B------:R-:W-:-:S01]  /*33e0*/  NOP ;  /* 0x0000000000007918 */ /* 0x000fc20000000000 */
[----:B------:R2:W5:Y:S02]  /*33f0*/  DMMA.8x8x4 R28, R86, R18, R28 ;  /* 0x00000012561c723f */ /* 0x000564000000001c */
[----:B--2---:R-:W1:-:S14]  /*3400*/  LDS.128 R84, [R110+0x4000] ;  /* 0x004000006e547984 */ /* 0x004e5c0000000c00 */
[----:B------:R-:W-:-:S15]  /*3410*/  DMMA.8x8x4 R44, R12, R8, R44 ;  /* 0x000000080c2c723f */ /* 0x000fde000000002c */
[----:B------:R-:W-:-:S01]  /*3420*/  NOP ;  /* 0x0000000000007918 */ /* 0x000fc20000000000 */
[----:B------:R-:W-:-:S15]  /*3430*/  DMMA.8x8x4 R4, R14, R8, R4 ;  /* 0x000000080e04723f */ /* 0x000fde0000000004 */
[----:B------:R-:W-:-:S01]  /*3440*/  NOP ;  /* 0x0000000000007918 */ /* 0x000fc20000000000 */
[----:B------:R-:W-:-:S15]  /*3450*/  DMMA.8x8x4 R48, R12, R10, R48 ;  /* 0x0000000a0c30723f */ /* 0x000fde0000000030 */
[----:B------:R-:W-:-:S01]  /*3460*/  NOP ;  /* 0x0000000000007918 */ /* 0x000fc20000000000 */
[----:B------:R2:W-:Y:S02]  /*3470*/  DMMA.8x8x4 R72, R14, R10, R72 ;  /* 0x0000000a0e48723f */ /* 0x0005e40000000048 */
[----:B--2---:R-:W2:-:S14]  /*3480*/  LDS.128 R8, [R110+0x4800] ;  /* 0x004800006e087984 */ /* 0x004e9c0000000c00 */
[----:B------:R-:W2:-:S15]  /*3490*/  DMMA.8x8x4 R52, R12, R16, R52 ;  /* 0x000000100c34723f */ /* 0x000e9e0000000034 */
[----:B------:R-:W-:-:S01]  /*34a0*/  NOP ;  /* 0x0000000000007918 */ /* 0x000fc20000000000 */
[----:B------:R-:W2:-:S15]  /*34b0*/  DMMA.8x8x4 R20, R14, R16, R20 ;  /* 0x000000100e14723f */ /* 0x000e9e0000000014 */
[----:B------:R-:W-:-:S01]  /*34c0*/  NOP ;  /* 0x0000000000007918 */ /* 0x000fc20000000000 */
[----:B---3--:R-:W3:-:S15]  /*34d0*/  DMMA.8x8x4 R56, R12, R18, R56 ;  /* 0x000000120c38723f */ /* 0x008ede0000000038 */
[----:B------:R-:W-:-:S01]  /*34e0*/  NOP ;  /* 0x0000000000007918 */ /* 0x000fc20000000000 */
[----:B------:R-:W3:-:S15]  /*34f0*/  DMMA.8x8x4 R76, R14, R18, R76 ;  /* 0x000000120e4c723f */ /* 0x000ede000000004c */
[----:B------:R-:W-:-:S01]  /*3500*/  NOP ;  /* 0x0000000000007918 */ /* 0x000fc20000000000 */
[----:B-1----:R1:W1:-:S15]  /*3510*/  DMMA.8x8x4 R64, R84, R24, R64 ;  /* 0x000000185440723f */ /* 0x00225e0000000040 */
[----:B------:R-:W-:-:S01]  /*3520*/  NOP ;  /* 0x0000000000007918 */ /* 0x000fc20000000000 */
[----:B----4-:R4:W1:-:S15]  /*3530*/  DMMA.8x8x4 R60, R84, R26, R60 ;  /* 0x0000001a543c723f */ /* 0x01085e000000003c */
[----:B------:R-:W-:-:S01]  /*3540*/  NOP ;  /* 0x0000000000007918 */ /* 0x000fc20000000000 */
[----:B-----5:R4:W1:-:S15]  /*3550*/  DMMA.8x8x4 R32, R86, R24, R32 ;  /* 0x000000185620723f */ /* 0x02085e0000000020 */
[----:B------:R-:W-:-:S01]  /*3560*/  NOP ;  /* 0x0000000000007918 */ /* 0x000fc20000000000 */
[----:B------:R4:W1:-:S15]  /*3570*/  DMMA.8x8x4 R28, R86, R26, R28 ;  /* 0x0000001a561c723f */ /* 0x00085e000000001c */
[----:B------:R-:W-:-:S01]  /*3580*/  NOP ;  /* 0x0000000000007918 */ /* 0x000fc20000000000 */
[----:B--2---:R4:W2:-:S15]  /*3590*/  DMMA.8x8x4 R52, R8, R24, R52 ;  /* 0x000000180834723f */ /* 0x00489e0000000034 */
[----:B------:R-:W-:-:S01]  /*35a0*/  NOP ;  /* 0x0000000000007918 */ /* 0x000fc20000000000 */
[----:B------:R4:W1:-:S15]  /*35b0*/  DMMA.8x8x4 R20, R10, R24, R20 ;  /* 0x000000180a14723f */ /* 0x00085e0000000014 */
[----:B------:R-:W-:-:S01]  /*35c0*/  NOP ;  /* 0x0000000000007918 */ /* 0x000fc20000000000 */
[----:B---3--:R4:W3:-:S15]  /*35d0*/  DMMA.8x8x4 R56, R8, R26, R56 ;  /* 0x0000001a0838723f */ /* 0x0088de0000000038 */
        /* <DEDUP_REMOVED lines=17> */
[----:B--23--:R4:W1:Y:S02]  /*36f0*/  DMMA.8x8x4 R24, R10, R26, R76 ;  /* 0x0000001a0a18723f */ /* 0x00c864000000004c */
.L_x_14:
[----:B-1----:R-:W-:-:S05]  /*3700*/  IADD3 R123, P2, PT, R120, R90, RZ ;  /* 0x0000005a787b7210 */ /* 0x002fca0007f5e0ff */
[----:B------:R-:W-:Y:S01]  /*3710*/  IMAD.X R116, R121, 0x1, R89, P2 ;  /* 0x0000000179747824 */ /* 0x000fe200010e0659 */
[----:B------:R-:W-:Y:S07]  /*3720*/  @P1 BRA `(.L_x_15) ;  /* 0xffffffe000cc1947 */ /* 0x000fee000383ffff */
.L_x_8:
[----:B------:R-:W-:-:S13]  /*3730*/  LOP3.LUT P1, RZ, R102, 0x10, RZ, 0xc0, !PT ;  /* 0x0000001066ff7812 */ /* 0x000fda000782c0ff */
[----:B------:R-:W-:Y:S05]  /*3740*/  @P1 BRA `(.L_x_7) ;  /* 0x0000000c00981947 */ /* 0x000fea0003800000 */
[----:B------:R-:W-:Y:S01]  /*3750*/  ISETP.NE.AND P1, PT, R88, RZ, PT ;  /* 0x000000ff5800720c */ /* 0x000fe20003f25270 */
[----:B------:R-:W-:-:S12]  /*3760*/  BSSY.RECONVERGENT B0, `(.L_x_16) ;  /* 0x0000053000007945 */ /* 0x000fd80003800200 */
[----:B------:R-:W-:Y:S05]  /*3770*/  @!P1 BRA `(.L_x_17) ;  /* 0x0000000400449947 */ /* 0x000fea0003800000 */
[----:B--234-:R-:W-:Y:S02]  /*3780*/  IADD3 R8, P2, PT, R123, R90, RZ ;  /* 0x0000005a7b087210 */ /* 0x01cfe40007f5e0ff */
[----:B------:R-:W-:Y:S02]  /*3790*/  ISETP.NE.U32.AND P1, PT, R100, RZ, PT ;  /* 0x000000ff6400720c */ /* 0x000fe40003f25070 */
[----:B------:R-:W-:Y:S01]  /*37a0*/  R2UR UR4, R114 ;  /* 0x00000000720472ca */ /* 0x000fe200000e0000 */
[----:B------:R-:W-:Y:S01]  /*37b0*/  IMAD.X R9, R116, 0x1, R89, P2 ;  /* 0x0000000174097824 */ /* 0x000fe200010e0659 */
[----:B------:R-:W-:Y:S02]  /*37c0*/  R2UR UR5, R115 ;  /* 0x00000000730572ca */ /* 0x000fe400000e0000 */
[----:B------:R-:W-:Y:S02]  /*37d0*/  ISETP.NE.AND.EX P1, PT, R117, RZ, PT, P1 ;  /* 0x000000ff7500720c */ /* 0x000fe40003f25310 */
[----:B------:R-:W-:-:S02]  /*37e0*/  ISETP.NE.AND P2, PT, R98, RZ, PT ;  /* 0x000000ff6200720c */ /* 0x000fc40003f45270 */
[----:B------:R-:W-:-:S09]  /*37f0*/  MOV R119, R118 ;  /* 0x0000007600777202 */ /* 0x000fd20000000f00 */
        /* <DEDUP_REMOVED lines=58> */
[----:B-1----:R-:W-:-:S05]  /*3ba0*/  IADD3 R8, P2, PT, R8, R96, RZ ;  /* 0x0000006008087210 */ /* 0x002fca0007f5e0ff */
        /* <DEDUP_REMOVED lines=14> */
.L_x_17:
[----:B------:R-:W-:Y:S05]  /*3c90*/  BSYNC.RECONVERGENT B0 ;  /* 0x0000000000007941 */ /* 0x000fea0003800200 */
.L_x_16:
[----:B------:R-:W0:Y:S01]  /*3ca0*/  LDGDEPBAR ;  /* 0x00000000000079af */ /* 0x000e220000000000 */
[----:B------:R-:W-:-:S04]  /*3cb0*/  DEPBAR.LE SB0, 0x1 ;  /* 0x000080400000791a */ /* 0x000fc80000000000 */
[----:B------:R-:W-:Y:S05]  /*3cc0*/  WARPSYNC.ALL ;  /* 0x0000000000007948 */ /* 0x000fea0003800000 */
[----:B------:R-:W-:Y:S06]  /*3cd0*/  BAR.SYNC.DEFER_BLOCKING 0x0 ;  /* 0x0000000000007b1d */ /* 0x000fec0000010000 */
[----:B------:R-:W-:Y:S05]  /*3ce0*/  @P0 BRA `(.L_x_7) ;  /* 0x0000000800300947 */ /* 0x000fea0003800000 */
[----:B--23--:R-:W-:Y:S01]  /*3cf0*/  LDS.128 R96, [R108+0x10] ;  /* 0x000010006c607984 */ /* 0x00cfe20000000c00 */
[----:B------:R-:W-:Y:S05]  /*3d00*/  WARPSYNC.ALL ;  /* 0x0000000000007948 */ /* 0x000fea0003800000 */
[----:B----4-:R-:W1:Y:S04]  /*3d10*/  LDS.128 R100, [R107+0x4010] ;  /* 0x004010006b647984 */ /* 0x010e680000000c00 */
[----:B------:R-:W2:Y:S04]  /*3d20*/  LDS.128 R88, [R108+0x810] ;  /* 0x000810006c587984 */ /* 0x000ea80000000c00 */
[----:B------:R-:W3:Y:S04]  /*3d30*/  LDS.128 R84, [R107+0x4810] ;  /* 0x004810006b547984 */ /* 0x000ee80000000c00 */
[----:B------:R-:W-:Y:S04]  /*3d40*/  LDS.128 R76, [R108+0x90] ;  /* 0x000090006c4c7984 */ /* 0x000fe80000000c00 */
[----:B------:R-:W4:Y:S04]  /*3d50*/  LDS.128 R80, [R107+0x4090] ;  /* 0x004090006b507984 */ /* 0x000f280000000c00 */
[----:B------:R-:W5:Y:S04]  /*3d60*/  LDS.128 R72, [R108+0x890] ;  /* 0x000890006c487984 */ /* 0x000f680000000c00 */
[----:B------:R-:W5:Y:S01]  /*3d70*/  LDS.128 R12, [R107+0x4890] ;  /* 0x004890006b0c7984 */ /* 0x000f620000000c00 */
[----:B-1----:R1:W4:Y:S03]  /*3d80*/  DMMA.8x8x4 R8, R100, R96, R92 ;  /* 0x000000606408723f */ /* 0x002326000000005c */
[----:B-1----:R-:W-:-:S13]  /*3d90*/  LDS.128 R92, [R108+0x120] ;  /* 0x000120006c5c7984 */ /* 0x002fda0000000c00 */
[----:B------:R-:W1:-:S15]  /*3da0*/  DMMA.8x8x4 R68, R100, R98, R68 ;  /* 0x000000626444723f */ /* 0x000e5e0000000044 */
[----:B------:R-:W-:-:S01]  /*3db0*/  NOP ;  /* 0x0000000000007918 */ /* 0x000fc20000000000 */
[----:B--2---:R-:W5:-:S15]  /*3dc0*/  DMMA.8x8x4 R64, R100, R88, R64 ;  /* 0x000000586440723f */ /* 0x004f5e0000000040 */
[----:B------:R-:W-:-:S01]  /*3dd0*/  NOP ;  /* 0x0000000000007918 */ /* 0x000fc20000000000 */
[----:B------:R-:W2:-:S15]  /*3de0*/  DMMA.8x8x4 R60, R100, R90, R60 ;  /* 0x0000005a643c723f */ /* 0x000e9e000000003c */
[----:B------:R-:W-:-:S01]  /*3df0*/  NOP ;  /* 0x0000000000007918 */ /* 0x000fc20000000000 */
[----:B------:R-:W2:-:S15]  /*3e00*/  DMMA.8x8x4 R40, R102, R96, R40 ;  /* 0x000000606628723f */ /* 0x000e9e0000000028 */
[----:B------:R-:W-:-:S01]  /*3e10*/  NOP ;  /* 0x0000000000007918 */ /* 0x000fc20000000000 */
[----:B------:R-:W2:-:S15]  /*3e20*/  DMMA.8x8x4 R36, R102, R98, R36 ;  /* 0x000000626624723f */ /* 0x000e9e0000000024 */
[----:B------:R-:W-:-:S01]  /*3e30*/  NOP ;  /* 0x0000000000007918 */ /* 0x000fc20000000000 */
[----:B------:R-:W2:-:S15]  /*3e40*/  DMMA.8x8x4 R32, R102, R88, R32 ;  /* 0x000000586620723f */ /* 0x000e9e0000000020 */
[----:B------:R-:W-:-:S01]  /*3e50*/  NOP ;  /* 0x0000000000007918 */ /* 0x000fc20000000000 */
[----:B------:R3:W2:Y:S02]  /*3e60*/  DMMA.8x8x4 R28, R102, R90, R28 ;  /* 0x0000005a661c723f */ /* 0x0006a4000000001c */
[----:B---3--:R-:W3:-:S14]  /*3e70*/  LDS.128 R100, [R107+0x4120] ;  /* 0x004120006b647984 */ /* 0x008edc0000000c00 */
[----:B------:R-:W3:-:S15]  /*3e80*/  DMMA.8x8x4 R44, R84, R96, R44 ;  /* 0x00000060542c723f */ /* 0x000ede000000002c */
[----:B------:R-:W-:-:S01]  /*3e90*/  NOP ;  /* 0x0000000000007918 */ /* 0x000fc20000000000 */
[----:B------:R-:W3:-:S15]  /*3ea0*/  DMMA.8x8x4 R4, R86, R96, R4 ;  /* 0x000000605604723f */ /* 0x000ede0000000004 */
[----:B------:R-:W-:-:S01]  /*3eb0*/  NOP ;  /* 0x0000000000007918 */ /* 0x000fc20000000000 */
[----:B------:R-:W3:-:S15]  /*3ec0*/  DMMA.8x8x4 R48, R84, R98, R48 ;  /* 0x000000625430723f */ /* 0x000ede0000000030 */
[----:B------:R-:W-:-:S01]  /*3ed0*/  NOP ;  /* 0x0000000000007918 */ /* 0x000fc20000000000 */
[----:B------:R4:W3:Y:S02]  /*3ee0*/  DMMA.8x8x4 R16, R86, R98, R16 ;  /* 0x000000625610723f */ /* 0x0008e40000000010 */
[----:B----4-:R-:W-:-:S14]  /*3ef0*/  LDS.128 R96, [R107+0x4920] ;  /* 0x004920006b607984 */ /* 0x010fdc0000000c00 */
        /* <DEDUP_REMOVED lines=8> */
[----:B------:R-:W1:-:S15]  /*3f80*/  DMMA.8x8x4 R8, R80, R76, R8 ;  /* 0x0000004c5008723f */ /* 0x000e5e0000000008 */
[----:B------:R-:W-:-:S01]  /*3f90*/  NOP ;  /* 0x0000000000007918 */ /* 0x000fc20000000000 */
[----:B------:R-:W1:-:S15]  /*3fa0*/  DMMA.8x8x4 R68, R80, R78, R68 ;  /* 0x0000004e5044723f */ /* 0x000e5e0000000044 */
[----:B------:R-:W-:-:S01]  /*3fb0*/  NOP ;  /* 0x0000000000007918 */ /* 0x000fc20000000000 */
[----:B-----5:R-:W5:-:S15]  /*3fc0*/  DMMA.8x8x4 R64, R80, R72, R64 ;  /* 0x000000485040723f */ /* 0x020f5e0000000040 */
[----:B------:R-:W-:-:S01]  /*3fd0*/  NOP ;  /* 0x0000000000007918 */ /* 0x000fc20000000000 */
[----:B--2---:R-:W2:-:S15]  /*3fe0*/  DMMA.8x8x4 R60, R80, R74, R60 ;  /* 0x0000004a503c723f */ /* 0x004e9e000000003c */
        /* <DEDUP_REMOVED lines=13> */
[----:B------:R-:W3:-:S15]  /*40c0*/  DMMA.8x8x4 R48, R12, R78, R48 ;  /* 0x0000004e0c30723f */ /* 0x000ede0000000030 */
[----:B------:R-:W-:-:S01]  /*40d0*/  NOP ;  /* 0x0000000000007918 */ /* 0x000fc20000000000 */
[----:B------:R4:W3:Y:S02]  /*40e0*/  DMMA.8x8x4 R80, R14, R78, R16 ;  /* 0x0000004e0e50723f */ /* 0x0008e40000000010 */
[----:B----4-:R-:W-:Y:S04]  /*40f0*/  LDS.128 R16, [R106] ;  /* 0x000000006a107984 */ /* 0x010fe80000000c00 */
[----:B------:R-:W-:Y:S10]  /*4100*/  LDS.128 R76, [R106+0x800] ;  /* 0x000800006a4c7984 */ /* 0x000ff40000000c00 */
[----:B------:R-:W4:-:S15]  /*4110*/  DMMA.8x8x4 R52, R12, R72, R52 ;  /* 0x000000480c34723f */ /* 0x000f1e0000000034 */
[----:B------:R-:W-:-:S01]  /*4120*/  NOP ;  /* 0x0000000000007918 */ /* 0x000fc20000000000 */
[----:B------:R1:W4:Y:S02]  /*4130*/  DMMA.8x8x4 R84, R14, R72, R20 ;  /* 0x000000480e54723f */ /* 0x0003240000000014 */
[----:B-1----:R-:W1:-:S14]  /*4140*/  LDS.128 R20, [R105+0x4000] ;  /* 0x0040000069147984 */ /* 0x002e5c0000000c00 */
[----:B------:R-:W1:-:S15]  /*4150*/  DMMA.8x8x4 R56, R12, R74, R56 ;  /* 0x0000004a0c38723f */ /* 0x000e5e0000000038 */
[----:B------:R-:W-:-:S01]  /*4160*/  NOP ;  /* 0x0000000000007918 */ /* 0x000fc20000000000 */
[----:B------:R5:W1:Y:S02]  /*4170*/  DMMA.8x8x4 R12, R14, R74, R24 ;  /* 0x0000004a0e0c723f */ /* 0x000a640000000018 */
[----:B-----5:R-:W5:-:S14]  /*4180*/  LDS.128 R24, [R105+0x4800] ;  /* 0x0048000069187984 */ /* 0x020f5c0000000c00 */
[----:B------:R-:W5:-:S15]  /*4190*/  DMMA.8x8x4 R8, R100, R92, R8 ;  /* 0x0000005c6408723f */ /* 0x000f5e0000000008 */
[----:B------:R-:W-:-:S01]  /*41a0*/  NOP ;  /* 0x0000000000007918 */ /* 0x000fc20000000000 */
[----:B------:R-:W5:-:S15]  /*41b0*/  DMMA.8x8x4 R68, R100, R94, R68 ;  /* 0x0000005e6444723f */ /* 0x000f5e0000000044 */
[----:B------:R-:W-:-:S01]  /*41c0*/  NOP ;  /* 0x0000000000007918 */ /* 0x000fc20000000000 */
[----:B------:R-:W-:-:S15]  /*41d0*/  DMMA.8x8x4 R64, R100, R88, R64 ;  /* 0x000000586440723f */ /* 0x000fde0000000040 */
[----:B------:R-:W-:-:S01]  /*41e0*/  NOP ;  /* 0x0000000000007918 */ /* 0x000fc20000000000 */
[----:B--2---:R-:W-:-:S15]  /*41f0*/  DMMA.8x8x4 R60, R100, R90, R60 ;  /* 0x0000005a643c723f */ /* 0x004fde000000003c */
[----:B------:R-:W-:-:S01]  /*4200*/  NOP ;  /* 0x0000000000007918 */ /* 0x000fc20000000000 */
[----:B------:R-:W-:-:S15]  /*4210*/  DMMA.8x8x4 R40, R102, R92, R40 ;  /* 0x0000005c6628723f */ /* 0x000fde0000000028 */
[----:B------:R-:W-:-:S01]  /*4220*/  NOP ;  /* 0x0000000000007918 */ /* 0x000fc20000000000 */
[----:B------:R-:W-:-:S15]  /*4230*/  DMMA.8x8x4 R36, R102, R94, R36 ;  /* 0x0000005e6624723f */ /* 0x000fde0000000024 */
[----:B------:R-:W-:-:S01]  /*4240*/  NOP ;  /* 0x0000000000007918 */ /* 0x000fc20000000000 */
[----:B------:R-:W-:-:S15]  /*4250*/  DMMA.8x8x4 R32, R102, R88, R32 ;  /* 0x000000586620723f */ /* 0x000fde0000000020 */
[----:B------:R-:W-:-:S01]  /*4260*/  NOP ;  /* 0x0000000000007918 */ /* 0x000fc20000000000 */
[----:B------:R-:W-:-:S15]  /*4270*/  DMMA.8x8x4 R28, R102, R90, R28 ;  /* 0x0000005a661c723f */ /* 0x000fde000000001c */
[----:B------:R-:W-:-:S01]  /*4280*/  NOP ;  /* 0x0000000000007918 */ /* 0x000fc20000000000 */
[----:B---3--:R-:W-:-:S15]  /*4290*/  DMMA.8x8x4 R44, R96, R92, R44 ;  /* 0x0000005c602c723f */ /* 0x008fde000000002c */
[----:B------:R-:W-:-:S01]  /*42a0*/  NOP ;  /* 0x0000000000007918 */ /* 0x000fc20000000000 */
[----:B------:R-:W-:-:S15]  /*42b0*/  DMMA.8x8x4 R4, R98, R92, R4 ;  /* 0x0000005c6204723f */ /* 0x000fde0000000004 */
[----:B------:R-:W-:-:S01]  /*42c0*/  NOP ;  /* 0x0000000000007918 */ /* 0x000fc20000000000 */
[----:B------:R-:W-:-:S15]  /*42d0*/  DMMA.8x8x4 R48, R96, R94, R48 ;  /* 0x0000005e6030723f */ /* 0x000fde0000000030 */
[----:B------:R-:W-:-:S01]  /*42e0*/  NOP ;  /* 0x0000000000007918 */ /* 0x000fc20000000000 */
[----:B------:R-:W-:-:S15]  /*42f0*/  DMMA.8x8x4 R80, R98, R94, R80 ;  /* 0x0000005e6250723f */ /* 0x000fde0000000050 */
[----:B------:R-:W-:-:S01]  /*4300*/  NOP ;  /* 0x0000000000007918 */ /* 0x000fc20000000000 */
[----:B----4-:R-:W-:-:S15]  /*4310*/  DMMA.8x8x4 R52, R96, R88, R52 ;  /* 0x000000586034723f */ /* 0x010fde0000000034 */
[----:B------:R-:W-:-:S01]  /*4320*/  NOP ;  /* 0x0000000000007918 */ /* 0x000fc20000000000 */
[----:B------:R-:W-:-:S15]  /*4330*/  DMMA.8x8x4 R84, R98, R88, R84 ;  /* 0x000000586254723f */ /* 0x000fde0000000054 */
[----:B------:R-:W-:-:S01]  /*4340*/  NOP ;  /* 0x0000000000007918 */ /* 0x000fc20000000000 */
[----:B-1----:R-:W-:-:S15]  /*4350*/  DMMA.8x8x4 R56, R96, R90, R56 ;  /* 0x0000005a6038723f */ /* 0x002fde0000000038 */
[----:B------:R-:W-:-:S01]  /*4360*/  NOP ;  /* 0x0000000000007918 */ /* 0x000fc20000000000 */
[----:B------:R-:W-:-:S15]  /*4370*/  DMMA.8x8x4 R12, R98, R90, R12 ;  /* 0x0000005a620c723f */ /* 0x000fde000000000c */
[----:B------:R-:W-:-:S01]  /*4380*/  NOP ;  /* 0x0000000000007918 */ /* 0x000fc20000000000 */
[----:B-----5:R-:W1:-:S15]  /*4390*/  DMMA.8x8x4 R8, R20, R16, R8 ;  /* 0x000000101408723f */ /* 0x020e5e0000000008 */
[----:B------:R-:W-:-:S01]  /*43a0*/  NOP ;  /* 0x0000000000007918 */ /* 0x000fc20000000000 */
[----:B------:R2:W3:Y:S01]  /*43b0*/  DMMA.8x8x4 R68, R20, R18, R68 ;  /* 0x000000121444723f */ /* 0x0004e20000000044 */
[----:B-1----:R-:W-:Y:S02]  /*43c0*/  IMAD.MOV.U32 R94, RZ, RZ, R10 ;  /* 0x000000ffff5e7224 */ /* 0x002fe400078e000a */
[----:B------:R-:W-:Y:S02]  /*43d0*/  IMAD.MOV.U32 R95, RZ, RZ, R11 ;  /* 0x000000ffff5f7224 */ /* 0x000fe400078e000b */
[----:B------:R-:W-:Y:S02]  /*43e0*/  IMAD.MOV.U32 R92, RZ, RZ, R8 ;  /* 0x000000ffff5c7224 */ /* 0x000fe400078e0008 */
[----:B------:R-:W-:-:S09]  /*43f0*/  IMAD.MOV.U32 R93, RZ, RZ, R9 ;  /* 0x000000ffff5d7224 */ /* 0x000fd200078e0009 */
[----:B------:R2:W1:-:S15]  /*4400*/  DMMA.8x8x4 R64, R20, R76, R64 ;  /* 0x0000004c1440723f */ /* 0x00045e0000000040 */
[----:B------:R-:W-:-:S01]  /*4410*/  NOP ;  /* 0x0000000000007918 */ /* 0x000fc20000000000 */
[----:B------:R2:W4:-:S15]  /*4420*/  DMMA.8x8x4 R60, R20, R78, R60 ;  /* 0x0000004e143c723f */ /* 0x00051e000000003c */
        /* <DEDUP_REMOVED lines=23> */
[----:B---34-:R2:W1:Y:S02]  /*45a0*/  DMMA.8x8x4 R24, R26, R78, R12 ;  /* 0x0000004e1a18723f */ /* 0x018464000000000c */
.L_x_7:
[----:B------:R-:W-:Y:S05]  /*45b0*/  @P0 EXIT ;  /* 0x000000000000094d */ /* 0x000fea0003800000 */
[----:B--234-:R-:W1:Y:S01]  /*45c0*/  S2R R11, SR_TID.X ;  /* 0x00000000000b7919 */ /* 0x01ce620000002100 */
[----:B------:R-:W-:Y:S01]  /*45d0*/  UMOV UR4, 0xffffffff ;  /* 0xffffffff00047882 */ /* 0x000fe20000000000 */
[--C-:B-1----:R-:W-:Y:S01]  /*45e0*/  SHF.R.U32.HI R8, RZ, 0x1, R11.reuse ;  /* 0x00000001ff087819 */ /* 0x102fe2000001160b */
[C---:B------:R-:W-:Y:S01]  /*45f0*/  IMAD.SHL.U32 R9, R11.reuse, 0x4, RZ ;  /* 0x000000040b097824 */ /* 0x040fe200078e00ff */
[----:B------:R-:W-:Y:S02]  /*4600*/  LOP3.LUT P0, RZ, R11, 0x1, RZ, 0xc0, !PT ;  /* 0x000000010bff7812 */ /* 0x000fe4000780c0ff */
[----:B------:R-:W-:Y:S02]  /*4610*/  LOP3.LUT R8, R8, 0x1fe, RZ, 0xc0, !PT ;  /* 0x000001fe08087812 */ /* 0x000fe400078ec0ff */
[----:B------:R-:W-:Y:S02]  /*4620*/  LOP3.LUT R9, R9, 0x8, RZ, 0xc0, !PT ;  /* 0x0000000809097812 */ /* 0x000fe400078ec0ff */
[----:B------:R-:W-:-:S02]  /*4630*/  LOP3.LUT R8, R8, 0x1, R11, 0xf8, !PT ;  /* 0x0000000108087812 */ /* 0x000fc400078ef80b */
[----:B------:R-:W-:Y:S02]  /*4640*/  IADD3 R77, P1, PT, R9, R2, RZ ;  /* 0x00000002094d7210 */ /* 0x000fe40007f3e0ff */
[----:B------:R-:W-:Y:S02]  /*4650*/  IADD3 R72, P2, PT, R8, R3, RZ ;  /* 0x0000000308487210 */ /* 0x000fe40007f5e0ff */
[C---:B------:R-:W-:Y:S01]  /*4660*/  LOP3.LUT R10, R11.reuse, 0x1, RZ, 0xc0, !PT ;  /* 0x000000010b0a7812 */ /* 0x040fe200078ec0ff */
[----:B------:R-:W-:Y:S01]  /*4670*/  IMAD.X R0, RZ, RZ, R0, P1 ;  /* 0x000000ffff007224 */ /* 0x000fe200008e0600 */
[----:B------:R-:W-:Y:S01]  /*4680*/  LOP3.LUT R12, R11, 0x1, RZ, 0x3c, !PT ;  /* 0x000000010b0c7812 */ /* 0x000fe200078e3cff */
[----:B------:R-:W-:Y:S01]  /*4690*/  IMAD.X R73, RZ, RZ, R104, P2 ;  /* 0x000000ffff497224 */ /* 0x000fe200010e0668 */
[----:B------:R-:W-:Y:S01]  /*46a0*/  LOP3.LUT R74, R72, 0x1, RZ, 0x3c, !PT ;  /* 0x00000001484a7812 */ /* 0x000fe200078e3cff */
[----:B------:R-:W-:Y:S06]  /*46b0*/  BRA.DIV UR4, `(.L_x_18) ;  /* 0x0000002e040c7947 */ /* 0x000fec000b800000 */
[----:B------:R-:W1:Y:S04]  /*46c0*/  SHFL.IDX PT, R43, R43, R12, 0x1f ;  /* 0x00001f0c2b2b7589 */ /* 0x000e6800000e0000 */
[----:B------:R-:W2:Y:S04]  /*46d0*/  SHFL.IDX PT, R42, R42, R12, 0x1f ;  /* 0x00001f0c2a2a7589 */ /* 0x000ea800000e0000 */
[----:B------:R-:W3:Y:S04]  /*46e0*/  SHFL.IDX PT, R9, R37, R12, 0x1f ;  /* 0x00001f0c25097589 */ /* 0x000ee800000e0000 */
[----:B------:R-:W4:Y:S04]  /*46f0*/  SHFL.IDX PT, R8, R36, R12, 0x1f ;  /* 0x00001f0c24087589 */ /* 0x000f2800000e0000 */
[----:B------:R-:W3:Y:S04]  /*4700*/  SHFL.IDX PT, R39, R39, R12, 0x1f ;  /* 0x00001f0c27277589 */ /* 0x000ee800000e0000 */
[----:B------:R-:W3:Y:S04]  /*4710*/  SHFL.IDX PT, R14, R38, R12, 0x1f ;  /* 0x00001f0c260e7589 */ /* 0x000ee800000e0000 */
[----:B------:R1:W3:Y:S04]  /*4720*/  SHFL.IDX PT, R3, R41, R12, 0x1f ;  /* 0x00001f0c29037589 */ /* 0x0002e800000e0000 */
[----:B------:R2:W3:Y:S01]  /*4730*/  SHFL.IDX PT, R2, R40, R12, 0x1f ;  /* 0x00001f0c28027589 */ /* 0x0004e200000e0000 */
[----:B-1----:R-:W-:-:S02]  /*4740*/  IMAD.MOV.U32 R41, RZ, RZ, R43 ;  /* 0x000000ffff297224 */ /* 0x002fc400078e002b */
[----:B--2-4-:R-:W-:-:S07]  /*4750*/  IMAD.MOV.U32 R40, RZ, RZ, R42 ;  /* 0x000000ffff287224 */ /* 0x014fce00078e002a */
.L_x_56:
[----:B------:R-:W1:Y:S01]  /*4760*/  LDC.64 R36, c[0x0][0x3c8] ;  /* 0x0000f200ff247b82 */ /* 0x000e620000000a00 */
[----:B------:R-:W-:Y:S01]  /*4770*/  ISETP.NE.AND P3, PT, R10, RZ, PT ;  /* 0x000000ff0a00720c */ /* 0x000fe20003f65270 */
[----:B------:R-:W-:Y:S01]  /*4780*/  IMAD.MOV.U32 R88, RZ, RZ, R68 ;  /* 0x000000ffff587224 */ /* 0x000fe200078e0044 */
[C---:B------:R-:W-:Y:S01]  /*4790*/  IADD3 R81, P2, PT, R77.reuse, 0x2, RZ ;  /* 0x000000024d517810 */ /* 0x040fe20007f5e0ff */
[----:B------:R-:W-:Y:S01]  /*47a0*/  IMAD.MOV.U32 R89, RZ, RZ, R69 ;  /* 0x000000ffff597224 */ /* 0x000fe200078e0045 */
[----:B------:R-:W-:Y:S01]  /*47b0*/  BSSY.RECONVERGENT B0, `(.L_x_19) ;  /* 0x0000046000007945 */ /* 0x000fe20003800200 */
[----:B------:R-:W-:Y:S01]  /*47c0*/  @P0 IMAD.MOV.U32 R88, RZ, RZ, R8 ;  /* 0x000000ffff580224 */ /* 0x000fe200078e0008 */
[----:B------:R-:W-:Y:S01]  /*47d0*/  IADD3 R83, P4, PT, R77, 0x4, RZ ;  /* 0x000000044d537810 */ /* 0x000fe20007f9e0ff */
[----:B------:R-:W2:Y:S01]  /*47e0*/  LDC.64 R78, c[0x0][0x3a0] ;  /* 0x0000e800ff4e7b82 */ /* 0x000ea20000000a00 */
[----:B---3--:R-:W-:Y:S02]  /*47f0*/  @P0 IMAD.MOV.U32 R89, RZ, RZ, R9 ;  /* 0x000000ffff590224 */ /* 0x008fe400078e0009 */
[----:B------:R-:W-:-:S02]  /*4800*/  IMAD.MOV.U32 R15, RZ, RZ, R39 ;  /* 0x000000ffff0f7224 */ /* 0x000fc400078e0027 */
[----:B------:R-:W-:Y:S02]  /*4810*/  @P0 IMAD.MOV.U32 R8, RZ, RZ, R68 ;  /* 0x000000ffff080224 */ /* 0x000fe400078e0044 */
[----:B------:R-:W-:Y:S01]  /*4820*/  @P0 IMAD.MOV.U32 R9, RZ, RZ, R69 ;  /* 0x000000ffff090224 */ /* 0x000fe200078e0045 */
[----:B------:R-:W3:Y:S01]  /*4830*/  LDC.64 R42, c[0x0][0x390] ;  /* 0x0000e400ff2a7b82 */ /* 0x000ee20000000a00 */
[----:B------:R-:W-:Y:S02]  /*4840*/  IMAD.MOV.U32 R90, RZ, RZ, R92 ;  /* 0x000000ffff5a7224 */ /* 0x000fe400078e005c */
[----:B------:R-:W-:Y:S02]  /*4850*/  IMAD.MOV.U32 R91, RZ, RZ, R93 ;  /* 0x000000ffff5b7224 */ /* 0x000fe400078e005d */
[----:B------:R-:W-:Y:S02]  /*4860*/  IMAD.MOV.U32 R84, RZ, RZ, R94 ;  /* 0x000000ffff547224 */ /* 0x000fe400078e005e */
[----:B------:R-:W-:-:S02]  /*4870*/  IMAD.MOV.U32 R85, RZ, RZ, R95 ;  /* 0x000000ffff557224 */ /* 0x000fc400078e005f */
[-C--:B-1----:R-:W-:Y:S02]  /*4880*/  IMAD R10, R0, R36.reuse, RZ ;  /* 0x00000024000a7224 */ /* 0x082fe400078e02ff */
[----:B------:R-:W-:-:S04]  /*4890*/  IMAD.WIDE.U32 R68, R77, R36, R72 ;  /* 0x000000244d447225 */ /* 0x000fc800078e0048 */
[----:B------:R-:W-:Y:S02]  /*48a0*/  IMAD R11, R77, R37, R10 ;  /* 0x000000254d0b7224 */ /* 0x000fe400078e020a */
[----:B------:R-:W-:Y:S02]  /*48b0*/  IMAD.MOV.U32 R86, RZ, RZ, R70 ;  /* 0x000000ffff567224 */ /* 0x000fe400078e0046 */
[----:B------:R-:W-:Y:S02]  /*48c0*/  IMAD.MOV.U32 R87, RZ, RZ, R71 ;  /* 0x000000ffff577224 */ /* 0x000fe400078e0047 */
[----:B------:R-:W-:Y:S02]  /*48d0*/  @P0 IMAD.MOV.U32 R90, RZ, RZ, R2 ;  /* 0x000000ffff5a0224 */ /* 0x000fe400078e0002 */
[----:B------:R-:W-:Y:S01]  /*48e0*/  @P0 IMAD.MOV.U32 R91, RZ, RZ, R3 ;  /* 0x000000ffff5b0224 */ /* 0x000fe200078e0003 */
[----:B---3--:R-:W-:Y:S01]  /*48f0*/  LEA R38, P1, R68, R42, 0x3 ;  /* 0x0000002a44267211 */ /* 0x008fe200078218ff */
[----:B------:R-:W-:-:S02]  /*4900*/  @P0 IMAD.MOV.U32 R84, RZ, RZ, R40 ;  /* 0x000000ffff540224 */ /* 0x000fc400078e0028 */
[----:B------:R-:W-:Y:S02]  /*4910*/  @P0 IMAD.MOV.U32 R85, RZ, RZ, R41 ;  /* 0x000000ffff550224 */ /* 0x000fe400078e0029 */
[----:B------:R-:W-:Y:S02]  /*4920*/  @P0 IMAD.MOV.U32 R86, RZ, RZ, R14 ;  /* 0x000000ffff560224 */ /* 0x000fe400078e000e */
[----:B------:R-:W-:Y:S02]  /*4930*/  @P0 IMAD.MOV.U32 R87, RZ, RZ, R15 ;  /* 0x000000ffff570224 */ /* 0x000fe400078e000f */
[----:B------:R-:W-:Y:S02]  /*4940*/  @P0 IMAD.MOV.U32 R2, RZ, RZ, R92 ;  /* 0x000000ffff020224 */ /* 0x000fe400078e005c */
[----:B------:R-:W-:Y:S02]  /*4950*/  @P0 IMAD.MOV.U32 R3, RZ, RZ, R93 ;  /* 0x000000ffff030224 */ /* 0x000fe400078e005d */
[----:B------:R-:W-:-:S02]  /*4960*/  @P0 IMAD.MOV.U32 R40, RZ, RZ, R94 ;  /* 0x000000ffff280224 */ /* 0x000fc400078e005e */
[----:B------:R-:W-:Y:S02]  /*4970*/  @P0 IMAD.MOV.U32 R41, RZ, RZ, R95 ;  /* 0x000000ffff290224 */ /* 0x000fe400078e005f */
[----:B------:R-:W-:Y:S01]  /*4980*/  @P0 IMAD.MOV.U32 R14, RZ, RZ, R70 ;  /* 0x000000ffff0e0224 */ /* 0x000fe200078e0046 */
[----:B------:R-:W-:Y:S01]  /*4990*/  IADD3 R70, P5, PT, R77, 0x6, RZ ;  /* 0x000000064d467810 */ /* 0x000fe20007fbe0ff */
[----:B------:R-:W-:Y:S01]  /*49a0*/  @P0 IMAD.MOV.U32 R15, RZ, RZ, R71 ;  /* 0x000000ffff0f0224 */ /* 0x000fe200078e0047 */
[----:B--2---:R-:W-:Y:S01]  /*49b0*/  ISETP.GE.U32.AND P0, PT, R72, R78, PT ;  /* 0x0000004e4800720c */ /* 0x004fe20003f06070 */
[----:B------:R-:W-:Y:S02]  /*49c0*/  IMAD.IADD R11, R69, 0x1, R11 ;  /* 0x00000001450b7824 */ /* 0x000fe400078e020b */
[----:B------:R-:W-:Y:S01]  /*49d0*/  IMAD.X R10, RZ, RZ, R0, P2 ;  /* 0x000000ffff0a7224 */ /* 0x000fe200010e0600 */
[----:B------:R-:W-:Y:S01]  /*49e0*/  ISETP.GE.U32.AND.EX P0, PT, R73, R79, PT, P0 ;  /* 0x0000004f4900720c */ /* 0x000fe20003f06100 */
[----:B------:R-:W-:Y:S01]  /*49f0*/  IMAD.WIDE.U32 R92, R81, R36, R72 ;  /* 0x00000024515c7225 */ /* 0x000fe200078e0048 */
[----:B------:R-:W-:-:S02]  /*4a00*/  LEA.HI.X R39, R68, R43, R11, 0x3, P1 ;  /* 0x0000002b44277211 */ /* 0x000fc400008f1c0b */
[----:B------:R-:W-:Y:S01]  /*4a10*/  ISETP.GE.U32.AND P1, PT, R74, R78, PT ;  /* 0x0000004e4a00720c */ /* 0x000fe20003f26070 */
[----:B------:R-:W-:-:S03]  /*4a20*/  IMAD R68, R10, R36, RZ ;  /* 0x000000240a447224 */ /* 0x000fc600078e02ff */
[----:B------:R-:W-:Y:S01]  /*4a30*/  ISETP.GE.U32.AND.EX P1, PT, R73, R79, PT, P1 ;  /* 0x0000004f4900720c */ /* 0x000fe20003f26110 */
[----:B------:R-:W-:Y:S01]  /*4a40*/  IMAD R11, R81, R37, R68 ;  /* 0x00000025510b7224 */ /* 0x000fe200078e0244 */
[----:B------:R-:W-:-:S03]  /*4a50*/  LEA R68, P2, R92, R42, 0x3 ;  /* 0x0000002a5c447211 */ /* 0x000fc600078418ff */
[----:B------:R-:W-:-:S05]  /*4a60*/  IMAD.IADD R11, R93, 0x1, R11 ;  /* 0x000000015d0b7824 */ /* 0x000fca00078e020b */
[----:B------:R-:W-:Y:S01]  /*4a70*/  LEA.HI.X R69, R92, R43, R11, 0x3, P2 ;  /* 0x0000002b5c457211 */ /* 0x000fe200010f1c0b */
[----:B------:R-:W-:Y:S06]  /*4a80*/  @P0 BRA `(.L_x_20) ;  /* 0x0000000000600947 */ /* 0x000fec0003800000 */
[----:B------:R-:W1:Y:S02]  /*4a90*/  LDCU.64 UR4, c[0x0][0x398] ;  /* 0x00007300ff0477ac */ /* 0x000e640008000a00 */
[----:B-1----:R-:W-:-:S04]  /*4aa0*/  ISETP.GE.U32.AND P2, PT, R77, UR4, PT ;  /* 0x000000044d007c0c */ /* 0x002fc8000bf46070 */
[----:B------:R-:W-:-:S13]  /*4ab0*/  ISETP.GE.U32.AND.EX P2, PT, R0, UR5, PT, P2 ;  /* 0x0000000500007c0c */ /* 0x000fda000bf46120 */
[----:B------:R-:W-:Y:S02]  /*4ac0*/  @!P2 R2UR UR6, R114 ;  /* 0x000000007206a2ca */ /* 0x000fe400000e0000 */
[----:B------:R-:W-:-:S13]  /*4ad0*/  @!P2 R2UR UR7, R115 ;  /* 0x000000007307a2ca */ /* 0x000fda00000e0000 */
[----:B------:R-:W2:Y:S01]  /*4ae0*/  @!P2 LDG.E.64 R92, desc[UR6][R38.64] ;  /* 0x00000006265ca981 */ /* 0x000ea2000c1e1b00 */
[----:B------:R-:W-:-:S05]  /*4af0*/  IADD3 R11, P6, PT, R77, 0x1, RZ ;  /* 0x000000014d0b7810 */ /* 0x000fca0007fde0ff */
[----:B------:R-:W-:Y:S01]  /*4b00*/  IMAD.X R13, RZ, RZ, R0, P6 ;  /* 0x000000ffff0d7224 */ /* 0x000fe200030e0600 */
[----:B--2---:R-:W-:-:S07]  /*4b10*/  @!P2 DADD R90, R92, R90 ;  /* 0x000000005c5aa229 */ /* 0x004fce000000005a */
[----:B------:R1:W-:Y:S01]  /*4b20*/  @!P2 STG.E.64 desc[UR6][R38.64], R90 ;  /* 0x0000005a2600a986 */ /* 0x0003e2000c101b06 */
[----:B------:R-:W-:-:S04]  /*4b30*/  ISETP.GE.U32.AND P2, PT, R11, UR4, PT ;  /* 0x000000040b007c0c */ /* 0x000fc8000bf46070 */
[----:B------:R-:W-:-:S13]  /*4b40*/  ISETP.GE.U32.AND.EX P2, PT, R13, UR5, PT, P2 ;  /* 0x000000050d007c0c */ /* 0x000fda000bf46120 */
[----:B-1----:R-:W-:Y:S05]  /*4b50*/  @P2 BRA `(.L_x_20) ;  /* 0x00000000002c2947 */ /* 0x002fea0003800000 */
[-C--:B------:R-:W-:Y:S01]  /*4b60*/  IMAD R76, R13, R36.reuse, RZ ;  /* 0x000000240d4c7224 */ /* 0x080fe200078e02ff */
[----:B------:R-:W-:Y:S01]  /*4b70*/  R2UR UR4, R114 ;  /* 0x00000000720472ca */ /* 0x000fe200000e0000 */
[----:B------:R-:W-:Y:S01]  /*4b80*/  IMAD.WIDE.U32 R92, R11, R36, R72 ;  /* 0x000000240b5c7225 */ /* 0x000fe200078e0048 */
[----:B------:R-:W-:-:S03]  /*4b90*/  R2UR UR5, R115 ;  /* 0x00000000730572ca */ /* 0x000fc600000e0000 */
[----:B------:R-:W-:Y:S01]  /*4ba0*/  IMAD R11, R11, R37, R76 ;  /* 0x000000250b0b7224 */ /* 0x000fe200078e024c */
[----:B------:R-:W-:-:S03]  /*4bb0*/  LEA R90, P2, R92, R42, 0x3 ;  /* 0x0000002a5c5a7211 */ /* 0x000fc600078418ff */
[----:B------:R-:W-:-:S05]  /*4bc0*/  IMAD.IADD R11, R93, 0x1, R11 ;  /* 0x000000015d0b7824 */ /* 0x000fca00078e020b */
[----:B------:R-:W-:-:S05]  /*4bd0*/  LEA.HI.X R91, R92, R43, R11, 0x3, P2 ;  /* 0x0000002b5c5b7211 */ /* 0x000fca00010f1c0b */
[----:B------:R-:W2:Y:S02]  /*4be0*/  LDG.E.64 R92, desc[UR4][R90.64] ;  /* 0x000000045a5c7981 */ /* 0x000ea4000c1e1b00 */
[----:B--2---:R-:W-:-:S07]  /*4bf0*/  DADD R88, R92, R88 ;  /* 0x000000005c587229 */ /* 0x004fce0000000058 */
[----:B------:R1:W-:Y:S04]  /*4c00*/  STG.E.64 desc[UR4][R90.64], R88 ;  /* 0x000000585a007986 */ /* 0x0003e8000c101b04 */
.L_x_20:
[----:B------:R-:W-:Y:S05]  /*4c10*/  BSYNC.RECONVERGENT B0 ;  /* 0x0000000000007941 */ /* 0x000fea0003800200 */
.L_x_19:
[----:B------:R-:W-:Y:S04]  /*4c20*/  BSSY.RECONVERGENT B0, `(.L_x_21) ;  /* 0x000001a000007945 */ /* 0x000fe80003800200 */
[----:B------:R-:W-:Y:S05]  /*4c30*/  @P0 BRA `(.L_x_22) ;  /* 0x0000000000600947 */ /* 0x000fea0003800000 */
[----:B------:R-:W2:Y:S02]  /*4c40*/  LDCU.64 UR4, c[0x0][0x398] ;  /* 0x00007300ff0477ac */ /* 0x000ea40008000a00 */
[----:B--2---:R-:W-:-:S04]  /*4c50*/  ISETP.GE.U32.AND P2, PT, R81, UR4, PT ;  /* 0x0000000451007c0c */ /* 0x004fc8000bf46070 */
[----:B------:R-:W-:-:S13]  /*4c60*/  ISETP.GE.U32.AND.EX P2, PT, R10, UR5, PT, P2 ;  /* 0x000000050a007c0c */ /* 0x000fda000bf46120 */
[----:B------:R-:W-:Y:S02]  /*4c70*/  @!P2 R2UR UR6, R114 ;  /* 0x000000007206a2ca */ /* 0x000fe400000e0000 */
[----:B------:R-:W-:-:S13]  /*4c80*/  @!P2 R2UR UR7, R115 ;  /* 0x000000007307a2ca */ /* 0x000fda00000e0000 */
[----:B-1----:R-:W2:Y:S01]  /*4c90*/  @!P2 LDG.E.64 R88, desc[UR6][R68.64] ;  /* 0x000000064458a981 */ /* 0x002ea2000c1e1b00 */
[----:B------:R-:W-:-:S05]  /*4ca0*/  IADD3 R11, P6, PT, R77, 0x3, RZ ;  /* 0x000000034d0b7810 */ /* 0x000fca0007fde0ff */
[----:B------:R-:W-:Y:S01]  /*4cb0*/  IMAD.X R13, RZ, RZ, R0, P6 ;  /* 0x000000ffff0d7224 */ /* 0x000fe200030e0600 */
[----:B--2---:R-:W-:-:S07]  /*4cc0*/  @!P2 DADD R84, R88, R84 ;  /* 0x000000005854a229 */ /* 0x004fce0000000054 */
[----:B------:R2:W-:Y:S01]  /*4cd0*/  @!P2 STG.E.64 desc[UR6][R68.64], R84 ;  /* 0x000000544400a986 */ /* 0x0005e2000c101b06 */
[----:B------:R-:W-:-:S04]  /*4ce0*/  ISETP.GE.U32.AND P2, PT, R11, UR4, PT ;  /* 0x000000040b007c0c */ /* 0x000fc8000bf46070 */
[----:B------:R-:W-:-:S13]  /*4cf0*/  ISETP.GE.U32.AND.EX P2, PT, R13, UR5, PT, P2 ;  /* 0x000000050d007c0c */ /* 0x000fda000bf46120 */
[----:B--2---:R-:W-:Y:S05]  /*4d00*/  @P2 BRA `(.L_x_22) ;  /* 0x00000000002c2947 */ /* 0x004fea0003800000 */
        /* <DEDUP_REMOVED lines=11> */
.L_x_22:
[----:B------:R-:W-:Y:S05]  /*4dc0*/  BSYNC.RECONVERGENT B0 ;  /* 0x0000000000007941 */ /* 0x000fea0003800200 */
.L_x_21:
[----:B------:R-:W-:Y:S01]  /*4dd0*/  BSSY.RECONVERGENT B0, `(.L_x_23) ;  /* 0x0000024000007945 */ /* 0x000fe20003800200 */
[----:B------:R-:W-:-:S03]  /*4de0*/  IMAD.X R71, RZ, RZ, R0, P4 ;  /* 0x000000ffff477224 */ /* 0x000fc600020e0600 */
[----:B------:R-:W-:Y:S05]  /*4df0*/  @P1 BRA `(.L_x_24) ;  /* 0x0000000000841947 */ /* 0x000fea0003800000 */
[----:B------:R-:W3:Y:S02]  /*4e00*/  LDCU.64 UR4, c[0x0][0x398] ;  /* 0x00007300ff0477ac */ /* 0x000ee40008000a00 */
[----:B---3--:R-:W-:-:S04]  /*4e10*/  ISETP.GE.U32.AND P2, PT, R83, UR4, PT ;  /* 0x0000000453007c0c */ /* 0x008fc8000bf46070 */
[----:B------:R-:W-:-:S13]  /*4e20*/  ISETP.GE.U32.AND.EX P2, PT, R71, UR5, PT, P2 ;  /* 0x0000000547007c0c */ /* 0x000fda000bf46120 */
[-C--:B------:R-:W-:Y:S01]  /*4e30*/  @!P2 IMAD R76, R71, R36.reuse, RZ ;  /* 0x00000024474ca224 */ /* 0x080fe200078e02ff */
[----:B------:R-:W-:Y:S01]  /*4e40*/  @!P2 R2UR UR6, R114 ;  /* 0x000000007206a2ca */ /* 0x000fe200000e0000 */
[----:B------:R-:W-:Y:S01]  /*4e50*/  @!P2 IMAD.MOV.U32 R75, RZ, RZ, R73 ;  /* 0x000000ffff4ba224 */ /* 0x000fe200078e0049 */
[----:B------:R-:W-:Y:S01]  /*4e60*/  @!P2 R2UR UR7, R115 ;  /* 0x000000007307a2ca */ /* 0x000fe200000e0000 */
[C---:B------:R-:W-:Y:S02]  /*4e70*/  @!P2 IMAD R11, R83.reuse, R37, R76 ;  /* 0x00000025530ba224 */ /* 0x040fe400078e024c */
[----:B--2---:R-:W-:-:S04]  /*4e80*/  @!P2 IMAD.WIDE.U32 R86, R83, R36, R74 ;  /* 0x000000245356a225 */ /* 0x004fc800078e004a */
[----:B------:R-:W-:Y:S01]  /*4e90*/  @!P2 IMAD.IADD R11, R87, 0x1, R11 ;  /* 0x00000001570ba824 */ /* 0x000fe200078e020b */
[----:B------:R-:W-:-:S04]  /*4ea0*/  @!P2 LEA R84, P4, R86, R42, 0x3 ;  /* 0x0000002a5654a211 */ /* 0x000fc800078818ff */
[----:B------:R-:W-:-:S05]  /*4eb0*/  @!P2 LEA.HI.X R85, R86, R43, R11, 0x3, P4 ;  /* 0x0000002b5655a211 */ /* 0x000fca00020f1c0b */
[----:B------:R-:W2:Y:S01]  /*4ec0*/  @!P2 LDG.E.64 R86, desc[UR6][R84.64] ;  /* 0x000000065456a981 */ /* 0x000ea2000c1e1b00 */
[----:B------:R-:W-:Y:S01]  /*4ed0*/  IADD3 R11, P4, PT, R77, 0x5, RZ ;  /* 0x000000054d0b7810 */ /* 0x000fe20007f9e0ff */
[----:B--2---:R-:W-:-:S04]  /*4ee0*/  @!P2 DADD R86, R86, R2 ;  /* 0x000000005656a229 */ /* 0x004fc80000000002 */
[----:B------:R-:W-:-:S03]  /*4ef0*/  IMAD.X R3, RZ, RZ, R0, P4 ;  /* 0x000000ffff037224 */ /* 0x000fc600020e0600 */
[----:B------:R3:W-:Y:S01]  /*4f00*/  @!P2 STG.E.64 desc[UR6][R84.64], R86 ;  /* 0x000000565400a986 */ /* 0x0007e2000c101b06 */
[----:B------:R-:W-:-:S04]  /*4f10*/  ISETP.GE.U32.AND P2, PT, R11, UR4, PT ;  /* 0x000000040b007c0c */ /* 0x000fc8000bf46070 */
[----:B------:R-:W-:-:S13]  /*4f20*/  ISETP.GE.U32.AND.EX P2, PT, R3, UR5, PT, P2 ;  /* 0x0000000503007c0c */ /* 0x000fda000bf46120 */
[----:B---3--:R-:W-:Y:S05]  /*4f30*/  @P2 BRA `(.L_x_24) ;  /* 0x0000000000342947 */ /* 0x008fea0003800000 */
[-C--:B------:R-:W-:Y:S01]  /*4f40*/  IMAD R2, R3, R36.reuse, RZ ;  /* 0x0000002403027224 */ /* 0x080fe200078e02ff */
[----:B------:R-:W-:Y:S01]  /*4f50*/  R2UR UR4, R114 ;  /* 0x00000000720472ca */ /* 0x000fe200000e0000 */
[----:B------:R-:W-:Y:S01]  /*4f60*/  IMAD.MOV.U32 R84, RZ, RZ, R74 ;  /* 0x000000ffff547224 */ /* 0x000fe200078e004a */
[----:B------:R-:W-:Y:S01]  /*4f70*/  R2UR UR5, R115 ;  /* 0x00000000730572ca */ /* 0x000fe200000e0000 */
[----:B------:R-:W-:Y:S02]  /*4f80*/  IMAD.MOV.U32 R85, RZ, RZ, R73 ;  /* 0x000000ffff557224 */ /* 0x000fe400078e0049 */
[C---:B------:R-:W-:Y:S02]  /*4f90*/  IMAD R3, R11.reuse, R37, R2 ;  /* 0x000000250b037224 */ /* 0x040fe400078e0202 */
[----:B------:R-:W-:-:S04]  /*4fa0*/  IMAD.WIDE.U32 R84, R11, R36, R84 ;  /* 0x000000240b547225 */ /* 0x000fc800078e0054 */
[----:B------:R-:W-:Y:S01]  /*4fb0*/  IMAD.IADD R3, R85, 0x1, R3 ;  /* 0x0000000155037824 */ /* 0x000fe200078e0203 */
[----:B------:R-:W-:-:S04]  /*4fc0*/  LEA R2, P2, R84, R42, 0x3 ;  /* 0x0000002a54027211 */ /* 0x000fc800078418ff */
[----:B------:R-:W-:-:S05]  /*4fd0*/  LEA.HI.X R3, R84, R43, R3, 0x3, P2 ;  /* 0x0000002b54037211 */ /* 0x000fca00010f1c03 */
[----:B------:R-:W2:Y:S02]  /*4fe0*/  LDG.E.64 R84, desc[UR4][R2.64] ;  /* 0x0000000402547981 */ /* 0x000ea4000c1e1b00 */
[----:B--2---:R-:W-:-:S07]  /*4ff0*/  DADD R84, R84, R8 ;  /* 0x0000000054547229 */ /* 0x004fce0000000008 */
[----:B------:R3:W-:Y:S04]  /*5000*/  STG.E.64 desc[UR4][R2.64], R84 ;  /* 0x0000005402007986 */ /* 0x0007e8000c101b04 */
.L_x_24:
[----:B------:R-:W-:Y:S05]  /*5010*/  BSYNC.RECONVERGENT B0 ;  /* 0x0000000000007941 */ /* 0x000fea0003800200 */
.L_x_23:
[----:B------:R-:W-:Y:S01]  /*5020*/  BSSY.RECONVERGENT B0, `(.L_x_25) ;  /* 0x0000025000007945 */ /* 0x000fe20003800200 */
[----:B--23--:R-:W-:-:S03]  /*5030*/  IMAD.X R85, RZ, RZ, R0, P5 ;  /* 0x000000ffff557224 */ /* 0x00cfc600028e0600 */
[----:B------:R-:W-:Y:S05]  /*5040*/  @P1 BRA `(.L_x_26) ;  /* 0x0000000000881947 */ /* 0x000fea0003800000 */
[----:B------:R-:W2:Y:S02]  /*5050*/  LDCU.64 UR4, c[0x0][0x398] ;  /* 0x00007300ff0477ac */ /* 0x000ea40008000a00 */
[----:B--2---:R-:W-:-:S04]  /*5060*/  ISETP.GE.U32.AND P2, PT, R70, UR4, PT ;  /* 0x0000000446007c0c */ /* 0x004fc8000bf46070 */
[----:B------:R-:W-:-:S13]  /*5070*/  ISETP.GE.U32.AND.EX P2, PT, R85, UR5, PT, P2 ;  /* 0x0000000555007c0c */ /* 0x000fda000bf46120 */
[-C--:B------:R-:W-:Y:S01]  /*5080*/  @!P2 IMAD R2, R85, R36.reuse, RZ ;  /* 0x000000245502a224 */ /* 0x080fe200078e02ff */
[----:B------:R-:W-:Y:S01]  /*5090*/  @!P2 R2UR UR6, R114 ;  /* 0x000000007206a2ca */ /* 0x000fe200000e0000 */
[----:B------:R-:W-:Y:S01]  /*50a0*/  @!P2 IMAD.MOV.U32 R8, RZ, RZ, R74 ;  /* 0x000000ffff08a224 */ /* 0x000fe200078e004a */
[----:B------:R-:W-:Y:S01]  /*50b0*/  @!P2 R2UR UR7, R115 ;  /* 0x000000007307a2ca */ /* 0x000fe200000e0000 */
[----:B------:R-:W-:Y:S02]  /*50c0*/  @!P2 IMAD.MOV.U32 R9, RZ, RZ, R73 ;  /* 0x000000ffff09a224 */ /* 0x000fe400078e0049 */
[C---:B------:R-:W-:Y:S02]  /*50d0*/  @!P2 IMAD R3, R70.reuse, R37, R2 ;  /* 0x000000254603a224 */ /* 0x040fe400078e0202 */
[----:B------:R-:W-:-:S04]  /*50e0*/  @!P2 IMAD.WIDE.U32 R8, R70, R36, R8 ;  /* 0x000000244608a225 */ /* 0x000fc800078e0008 */
[----:B------:R-:W-:Y:S01]  /*50f0*/  @!P2 IMAD.IADD R3, R9, 0x1, R3 ;  /* 0x000000010903a824 */ /* 0x000fe200078e0203 */
[----:B------:R-:W-:-:S04]  /*5100*/  @!P2 LEA R2, P4, R8, R42, 0x3 ;  /* 0x0000002a0802a211 */ /* 0x000fc800078818ff */
[----:B------:R-:W-:-:S05]  /*5110*/  @!P2 LEA.HI.X R3, R8, R43, R3, 0x3, P4 ;  /* 0x0000002b0803a211 */ /* 0x000fca00020f1c03 */
[----:B------:R-:W2:Y:S01]  /*5120*/  @!P2 LDG.E.64 R8, desc[UR6][R2.64] ;  /* 0x000000060208a981 */ /* 0x000ea2000c1e1b00 */
        /* <DEDUP_REMOVED lines=20> */
.L_x_26:
[----:B------:R-:W-:Y:S05]  /*5270*/  BSYNC.RECONVERGENT B0 ;  /* 0x0000000000007941 */ /* 0x000fea0003800200 */
.L_x_25:
[----:B------:R-:W-:-:S03]  /*5280*/  UMOV UR4, 0xffffffff ;  /* 0xffffffff00047882 */ /* 0x000fc60000000000 */
[----:B------:R-:W-:Y:S05]  /*5290*/  BRA.DIV UR4, `(.L_x_27) ;  /* 0x0000002204c47947 */ /* 0x000fea000b800000 */
[----:B------:R-:W3:Y:S04]  /*52a0*/  SHFL.IDX PT, R35, R35, R12, 0x1f ;  /* 0x00001f0c23237589 */ /* 0x000ee800000e0000 */
[----:B------:R-:W4:Y:S04]  /*52b0*/  SHFL.IDX PT, R34, R34, R12, 0x1f ;  /* 0x00001f0c22227589 */ /* 0x000f2800000e0000 */
[----:B--2---:R-:W2:Y:S04]  /*52c0*/  SHFL.IDX PT, R9, R29, R12, 0x1f ;  /* 0x00001f0c1d097589 */ /* 0x004ea800000e0000 */
[----:B------:R-:W1:Y:S04]  /*52d0*/  SHFL.IDX PT, R8, R28, R12, 0x1f ;  /* 0x00001f0c1c087589 */ /* 0x000e6800000e0000 */
[----:B------:R-:W1:Y:S04]  /*52e0*/  SHFL.IDX PT, R31, R31, R12, 0x1f ;  /* 0x00001f0c1f1f7589 */ /* 0x000e6800000e0000 */
[----:B------:R-:W1:Y:S04]  /*52f0*/  SHFL.IDX PT, R14, R30, R12, 0x1f ;  /* 0x00001f0c1e0e7589 */ /* 0x000e6800000e0000 */
[----:B------:R3:W1:Y:S04]  /*5300*/  SHFL.IDX PT, R3, R33, R12, 0x1f ;  /* 0x00001f0c21037589 */ /* 0x00066800000e0000 */
[----:B------:R4:W1:Y:S01]  /*5310*/  SHFL.IDX PT, R2, R32, R12, 0x1f ;  /* 0x00001f0c20027589 */ /* 0x00086200000e0000 */
[----:B---3--:R-:W-:-:S02]  /*5320*/  IMAD.MOV.U32 R33, RZ, RZ, R35 ;  /* 0x000000ffff217224 */ /* 0x008fc400078e0023 */
[----:B--2-4-:R-:W-:-:S07]  /*5330*/  IMAD.MOV.U32 R32, RZ, RZ, R34 ;  /* 0x000000ffff207224 */ /* 0x014fce00078e0022 */
.L_x_66:
[C---:B------:R-:W-:Y:S01]  /*5340*/  IADD3 R87, P2, PT, R77.reuse, 0x10, RZ ;  /* 0x000000104d577810 */ /* 0x040fe20007f5e0ff */
[----:B------:R-:W-:Y:S01]  /*5350*/  BSSY.RECONVERGENT B0, `(.L_x_28) ;  /* 0x0000035000007945 */ /* 0x000fe20003800200 */
[----:B-1----:R-:W-:Y:S02]  /*5360*/  IMAD.MOV.U32 R90, RZ, RZ, R64 ;  /* 0x000000ffff5a7224 */ /* 0x002fe400078e0040 */
[----:B------:R-:W-:Y:S02]  /*5370*/  IMAD.MOV.U32 R91, RZ, RZ, R65 ;  /* 0x000000ffff5b7224 */ /* 0x000fe400078e0041 */
[----:B------:R-:W-:Y:S01]  /*5380*/  IMAD.X R76, RZ, RZ, R0, P2 ;  /* 0x000000ffff4c7224 */ /* 0x000fe200010e0600 */
[----:B------:R-:W-:Y:S01]  /*5390*/  IADD3 R41, P2, PT, R77, 0x12, RZ ;  /* 0x000000124d297810 */ /* 0x000fe20007f5e0ff */
[----:B------:R-:W-:-:S04]  /*53a0*/  IMAD.WIDE.U32 R28, R87, R36, R72 ;  /* 0x00000024571c7225 */ /* 0x000fc800078e0048 */
[----:B------:R-:W-:Y:S02]  /*53b0*/  IMAD R30, R76, R36, RZ ;  /* 0x000000244c1e7224 */ /* 0x000fe400078e02ff */
[----:B------:R-:W-:Y:S01]  /*53c0*/  IMAD.X R40, RZ, RZ, R0, P2 ;  /* 0x000000ffff287224 */ /* 0x000fe200010e0600 */
[----:B------:R-:W-:Y:S01]  /*53d0*/  LEA R34, P2, R28, R42, 0x3 ;  /* 0x0000002a1c227211 */ /* 0x000fe200078418ff */
[----:B------:R-:W-:Y:S02]  /*53e0*/  IMAD R11, R87, R37, R30 ;  /* 0x00000025570b7224 */ /* 0x000fe400078e021e */
[-C--:B------:R-:W-:Y:S02]  /*53f0*/  IMAD R30, R40, R36.reuse, RZ ;  /* 0x00000024281e7224 */ /* 0x080fe400078e02ff */
[----:B------:R-:W-:Y:S02]  /*5400*/  IMAD.IADD R11, R29, 0x1, R11 ;  /* 0x000000011d0b7824 */ /* 0x000fe400078e020b */
[----:B------:R-:W-:-:S03]  /*5410*/  IMAD.WIDE.U32 R92, R41, R36, R72 ;  /* 0x00000024295c7225 */ /* 0x000fc600078e0048 */
[----:B------:R-:W-:Y:S01]  /*5420*/  LEA.HI.X R35, R28, R43, R11, 0x3, P2 ;  /* 0x0000002b1c237211 */ /* 0x000fe200010f1c0b */
[----:B------:R-:W-:Y:S01]  /*5430*/  IMAD R13, R41, R37, R30 ;  /* 0x00000025290d7224 */ /* 0x000fe200078e021e */
[C---:B------:R-:W-:Y:S01]  /*5440*/  LEA R28, P2, R92.reuse, R42, 0x3 ;  /* 0x0000002a5c1c7211 */ /* 0x040fe200078418ff */
[----:B------:R-:W-:Y:S02]  /*5450*/  IMAD.MOV.U32 R88, RZ, RZ, R60 ;  /* 0x000000ffff587224 */ /* 0x000fe400078e003c */
[----:B------:R-:W-:Y:S02]  /*5460*/  IMAD.IADD R11, R93, 0x1, R13 ;  /* 0x000000015d0b7824 */ /* 0x000fe400078e020d */
[----:B------:R-:W-:Y:S02]  /*5470*/  IMAD.MOV.U32 R89, RZ, RZ, R61 ;  /* 0x000000ffff597224 */ /* 0x000fe400078e003d */
[----:B------:R-:W-:Y:S01]  /*5480*/  @P3 IMAD.MOV.U32 R90, RZ, RZ, R2 ;  /* 0x000000ffff5a3224 */ /* 0x000fe200078e0002 */
[----:B------:R-:W-:Y:S01]  /*5490*/  LEA.HI.X R29, R92, R43, R11, 0x3, P2 ;  /* 0x0000002b5c1d7211 */ /* 0x000fe200010f1c0b */
[----:B------:R-:W-:-:S02]  /*54a0*/  @P3 IMAD.MOV.U32 R91, RZ, RZ, R3 ;  /* 0x000000ffff5b3224 */ /* 0x000fc400078e0003 */
[----:B------:R-:W-:Y:S02]  /*54b0*/  @P3 IMAD.MOV.U32 R88, RZ, RZ, R8 ;  /* 0x000000ffff583224 */ /* 0x000fe400078e0008 */
[----:B------:R-:W-:Y:S02]  /*54c0*/  @P3 IMAD.MOV.U32 R89, RZ, RZ, R9 ;  /* 0x000000ffff593224 */ /* 0x000fe400078e0009 */
[----:B------:R-:W-:Y:S02]  /*54d0*/  @P3 IMAD.MOV.U32 R2, RZ, RZ, R64 ;  /* 0x000000ffff023224 */ /* 0x000fe400078e0040 */
[----:B------:R-:W-:Y:S02]  /*54e0*/  @P3 IMAD.MOV.U32 R3, RZ, RZ, R65 ;  /* 0x000000ffff033224 */ /* 0x000fe400078e0041 */
[----:B------:R-:W-:Y:S02]  /*54f0*/  @P3 IMAD.MOV.U32 R8, RZ, RZ, R60 ;  /* 0x000000ffff083224 */ /* 0x000fe400078e003c */
[----:B------:R-:W-:Y:S01]  /*5500*/  @P3 IMAD.MOV.U32 R9, RZ, RZ, R61 ;  /* 0x000000ffff093224 */ /* 0x000fe200078e003d */
        /* <DEDUP_REMOVED lines=25> */
.L_x_29:
[----:B------:R-:W-:Y:S05]  /*56a0*/  BSYNC.RECONVERGENT B0 ;  /* 0x0000000000007941 */ /* 0x000fea0003800200 */
.L_x_28:
[----:B------:R-:W-:Y:S01]  /*56b0*/  IMAD.MOV.U32 R15, RZ, RZ, R31 ;  /* 0x000000ffff0f7224 */ /* 0x000fe200078e001f */
[----:B------:R-:W-:Y:S01]  /*56c0*/  BSSY.RECONVERGENT B0, `(.L_x_30) ;  /* 0x0000029000007945 */ /* 0x000fe20003800200 */
[----:B------:R-:W-:Y:S01]  /*56d0*/  IMAD.MOV.U32 R88, RZ, RZ, R66 ;  /* 0x000000ffff587224 */ /* 0x000fe200078e0042 */
[----:B-1----:R-:W-:Y:S01]  /*56e0*/  IADD3 R65, P2, PT, R72, 0x10, RZ ;  /* 0x0000001048417810 */ /* 0x002fe20007f5e0ff */
[----:B------:R-:W-:Y:S01]  /*56f0*/  IMAD.MOV.U32 R89, RZ, RZ, R67 ;  /* 0x000000ffff597224 */ /* 0x000fe200078e0043 */
[C---:B------:R-:W-:Y:S01]  /*5700*/  IADD3 R60, P4, PT, R77.reuse, 0x14, RZ ;  /* 0x000000144d3c7810 */ /* 0x040fe20007f9e0ff */
[----:B------:R-:W-:Y:S01]  /*5710*/  IMAD.MOV.U32 R90, RZ, RZ, R62 ;  /* 0x000000ffff5a7224 */ /* 0x000fe200078e003e */
[----:B------:R-:W-:Y:S01]  /*5720*/  IADD3 R61, P5, PT, R77, 0x16, RZ ;  /* 0x000000164d3d7810 */ /* 0x000fe20007fbe0ff */
[----:B------:R-:W-:Y:S02]  /*5730*/  IMAD.MOV.U32 R91, RZ, RZ, R63 ;  /* 0x000000ffff5b7224 */ /* 0x000fe400078e003f */
[----:B------:R-:W-:-:S02]  /*5740*/  @P3 IMAD.MOV.U32 R88, RZ, RZ, R32 ;  /* 0x000000ffff583224 */ /* 0x000fc400078e0020 */
[----:B------:R-:W-:Y:S02]  /*5750*/  @P3 IMAD.MOV.U32 R89, RZ, RZ, R33 ;  /* 0x000000ffff593224 */ /* 0x000fe400078e0021 */
[----:B------:R-:W-:Y:S02]  /*5760*/  @P3 IMAD.MOV.U32 R90, RZ, RZ, R14 ;  /* 0x000000ffff5a3224 */ /* 0x000fe400078e000e */
[----:B------:R-:W-:Y:S02]  /*5770*/  @P3 IMAD.MOV.U32 R91, RZ, RZ, R15 ;  /* 0x000000ffff5b3224 */ /* 0x000fe400078e000f */
[----:B------:R-:W-:Y:S02]  /*5780*/  @P3 IMAD.MOV.U32 R32, RZ, RZ, R66 ;  /* 0x000000ffff203224 */ /* 0x000fe400078e0042 */
[----:B------:R-:W-:Y:S02]  /*5790*/  @P3 IMAD.MOV.U32 R33, RZ, RZ, R67 ;  /* 0x000000ffff213224 */ /* 0x000fe400078e0043 */
[----:B------:R-:W-:-:S02]  /*57a0*/  @P3 IMAD.MOV.U32 R14, RZ, RZ, R62 ;  /* 0x000000ffff0e3224 */ /* 0x000fc400078e003e */
        /* <DEDUP_REMOVED lines=26> */
.L_x_31:
[----:B------:R-:W-:Y:S05]  /*5950*/  BSYNC.RECONVERGENT B0 ;  /* 0x0000000000007941 */ /* 0x000fea0003800200 */
.L_x_30:
[----:B------:R-:W-:Y:S01]  /*5960*/  BSSY.RECONVERGENT B0, `(.L_x_32) ;  /* 0x0000025000007945 */ /* 0x000fe20003800200 */
[----:B-1----:R-:W-:-:S03]  /*5970*/  IMAD.X R63, RZ, RZ, R0, P4 ;  /* 0x000000ffff3f7224 */ /* 0x002fc600020e0600 */
[----:B------:R-:W-:Y:S05]  /*5980*/  @P1 BRA `(.L_x_33) ;  /* 0x0000000000881947 */ /* 0x000fea0003800000 */
[----:B------:R-:W1:Y:S02]  /*5990*/  LDCU.64 UR4, c[0x0][0x398] ;  /* 0x00007300ff0477ac */ /* 0x000e640008000a00 */
[----:B-1----:R-:W-:-:S04]  /*59a0*/  ISETP.GE.U32.AND P0, PT, R60, UR4, PT ;  /* 0x000000043c007c0c */ /* 0x002fc8000bf06070 */
        /* <DEDUP_REMOVED lines=18> */
[----:B-1----:R-:W-:Y:S05]  /*5ad0*/  @P0 BRA `(.L_x_33) ;  /* 0x0000000000340947 */ /* 0x002fea0003800000 */
        /* <DEDUP_REMOVED lines=13> */
.L_x_33:
[----:B------:R-:W-:Y:S05]  /*5bb0*/  BSYNC.RECONVERGENT B0 ;  /* 0x0000000000007941 */ /* 0x000fea0003800200 */
.L_x_32:
[----:B------:R-:W-:Y:S01]  /*5bc0*/  BSSY.RECONVERGENT B0, `(.L_x_34) ;  /* 0x0000025000007945 */ /* 0x000fe20003800200 */
[----:B------:R-:W-:-:S03]  /*5bd0*/  IMAD.X R67, RZ, RZ, R0, P5 ;  /* 0x000000ffff437224 */ /* 0x000fc600028e0600 */
[----:B------:R-:W-:Y:S05]  /*5be0*/  @P1 BRA `(.L_x_35) ;  /* 0x0000000000881947 */ /* 0x000fea0003800000 */
[----:B------:R-:W2:Y:S02]  /*5bf0*/  LDCU.64 UR4, c[0x0][0x398] ;  /* 0x00007300ff0477ac */ /* 0x000ea40008000a00 */
[----:B--2---:R-:W-:-:S04]  /*5c00*/  ISETP.GE.U32.AND P0, PT, R61, UR4, PT ;  /* 0x000000043d007c0c */ /* 0x004fc8000bf06070 */
[----:B------:R-:W-:-:S13]  /*5c10*/  ISETP.GE.U32.AND.EX P0, PT, R67, UR5, PT, P0 ;  /* 0x0000000543007c0c */ /* 0x000fda000bf06100 */
[-C--:B-1----:R-:W-:Y:S01]  /*5c20*/  @!P0 IMAD R2, R67, R36.reuse, RZ ;  /* 0x0000002443028224 */ /* 0x082fe200078e02ff */
        /* <DEDUP_REMOVED lines=30> */
.L_x_35:
[----:B------:R-:W-:Y:S05]  /*5e10*/  BSYNC.RECONVERGENT B0 ;  /* 0x0000000000007941 */ /* 0x000fea0003800200 */
.L_x_34:
[----:B------:R-:W-:Y:S01]  /*5e20*/  UMOV UR4, 0xffffffff ;  /* 0xffffffff00047882 */ /* 0x000fe20000000000 */
[----:B-1----:R-:W-:Y:S01]  /*5e30*/  IMAD.X R31, RZ, RZ, R73, P2 ;  /* 0x000000ffff1f7224 */ /* 0x002fe200010e0649 */
[----:B------:R-:W-:Y:S01]  /*5e40*/  LOP3.LUT R30, R65, 0x1, RZ, 0x3c, !PT ;  /* 0x00000001411e7812 */ /* 0x000fe200078e3cff */
[----:B------:R-:W-:Y:S06]  /*5e50*/  BRA.DIV UR4, `(.L_x_36) ;  /* 0x0000001a04947947 */ /* 0x000fec000b800000 */
[----:B--2---:R-:W1:Y:S04]  /*5e60*/  SHFL.IDX PT, R9, R17, R12, 0x1f ;  /* 0x00001f0c11097589 */ /* 0x004e6800000e0000 */
[----:B------:R-:W-:Y:S04]  /*5e70*/  SHFL.IDX PT, R8, R16, R12, 0x1f ;  /* 0x00001f0c10087589 */ /* 0x000fe800000e0000 */
[----:B------:R-:W2:Y:S04]  /*5e80*/  SHFL.IDX PT, R7, R7, R12, 0x1f ;  /* 0x00001f0c07077589 */ /* 0x000ea800000e0000 */
[----:B------:R-:W3:Y:S04]  /*5e90*/  SHFL.IDX PT, R6, R6, R12, 0x1f ;  /* 0x00001f0c06067589 */ /* 0x000ee800000e0000 */
[----:B------:R-:W4:Y:S04]  /*5ea0*/  SHFL.IDX PT, R19, R19, R12, 0x1f ;  /* 0x00001f0c13137589 */ /* 0x000f2800000e0000 */
[----:B------:R-:W4:Y:S04]  /*5eb0*/  SHFL.IDX PT, R14, R18, R12, 0x1f ;  /* 0x00001f0c120e7589 */ /* 0x000f2800000e0000 */
[----:B------:R1:W4:Y:S04]  /*5ec0*/  SHFL.IDX PT, R3, R5, R12, 0x1f ;  /* 0x00001f0c05037589 */ /* 0x00032800000e0000 */
[----:B------:R5:W4:Y:S01]  /*5ed0*/  SHFL.IDX PT, R2, R4, R12, 0x1f ;  /* 0x00001f0c04027589 */ /* 0x000b2200000e0000 */
[----:B-1----:R-:W-:-:S02]  /*5ee0*/  IMAD.MOV.U32 R5, RZ, RZ, R9 ;  /* 0x000000ffff057224 */ /* 0x002fc400078e0009 */
[----:B--2---:R-:W-:Y:S02]  /*5ef0*/  IMAD.MOV.U32 R9, RZ, RZ, R7 ;  /* 0x000000ffff097224 */ /* 0x004fe400078e0007 */
[----:B-----5:R-:W-:Y:S02]  /*5f00*/  IMAD.MOV.U32 R4, RZ, RZ, R8 ;  /* 0x000000ffff047224 */ /* 0x020fe400078e0008 */
[----:B---3--:R-:W-:-:S07]  /*5f10*/  IMAD.MOV.U32 R8, RZ, RZ, R6 ;  /* 0x000000ffff087224 */ /* 0x008fce00078e0006 */
.L_x_76:
[----:B------:R-:W-:Y:S01]  /*5f20*/  ISETP.GE.U32.AND P0, PT, R65, R78, PT ;  /* 0x0000004e4100720c */ /* 0x000fe20003f06070 */
[----:B------:R-:W-:Y:S01]  /*5f30*/  IMAD.MOV.U32 R16, RZ, RZ, R44 ;  /* 0x000000ffff107224 */ /* 0x000fe200078e002c */
[----:B------:R-:W-:Y:S01]  /*5f40*/  BSSY.RECONVERGENT B0, `(.L_x_37) ;  /* 0x000004c000007945 */ /* 0x000fe20003800200 */
[----:B------:R-:W-:Y:S01]  /*5f50*/  IMAD.MOV.U32 R17, RZ, RZ, R45 ;  /* 0x000000ffff117224 */ /* 0x000fe200078e002d */
[----:B------:R-:W-:Y:S01]  /*5f60*/  ISETP.GE.U32.AND.EX P0, PT, R31, R79, PT, P0 ;  /* 0x0000004f1f00720c */ /* 0x000fe20003f06100 */
[----:B----4-:R-:W-:Y:S02]  /*5f70*/  IMAD.MOV.U32 R15, RZ, RZ, R19 ;  /* 0x000000ffff0f7224 */ /* 0x010fe400078e0013 */
[----:B------:R-:W-:Y:S02]  /*5f80*/  @P3 IMAD.MOV.U32 R16, RZ, RZ, R2 ;  /* 0x000000ffff103224 */ /* 0x000fe400078e0002 */
[----:B------:R-:W-:Y:S02]  /*5f90*/  @P3 IMAD.MOV.U32 R17, RZ, RZ, R3 ;  /* 0x000000ffff113224 */ /* 0x000fe400078e0003 */
[----:B------:R-:W-:-:S02]  /*5fa0*/  @P3 IMAD.MOV.U32 R2, RZ, RZ, R44 ;  /* 0x000000ffff023224 */ /* 0x000fc400078e002c */
[----:B------:R-:W-:Y:S02]  /*5fb0*/  @P3 IMAD.MOV.U32 R3, RZ, RZ, R45 ;  /* 0x000000ffff033224 */ /* 0x000fe400078e002d */
[----:B------:R-:W-:Y:S02]  /*5fc0*/  IMAD.MOV.U32 R32, RZ, RZ, R48 ;  /* 0x000000ffff207224 */ /* 0x000fe400078e0030 */
[----:B------:R-:W-:Y:S02]  /*5fd0*/  IMAD.MOV.U32 R33, RZ, RZ, R49 ;  /* 0x000000ffff217224 */ /* 0x000fe400078e0031 */
[----:B------:R-:W-:Y:S02]  /*5fe0*/  IMAD.MOV.U32 R44, RZ, RZ, R46 ;  /* 0x000000ffff2c7224 */ /* 0x000fe400078e002e */
[----:B------:R-:W-:Y:S02]  /*5ff0*/  IMAD.MOV.U32 R45, RZ, RZ, R47 ;  /* 0x000000ffff2d7224 */ /* 0x000fe400078e002f */
[----:B------:R-:W-:-:S02]  /*6000*/  IMAD.MOV.U32 R6, RZ, RZ, R50 ;  /* 0x000000ffff067224 */ /* 0x000fc400078e0032 */
[----:B------:R-:W-:Y:S02]  /*6010*/  IMAD.MOV.U32 R7, RZ, RZ, R51 ;  /* 0x000000ffff077224 */ /* 0x000fe400078e0033 */
[----:B------:R-:W-:Y:S02]  /*6020*/  @P3 IMAD.MOV.U32 R32, RZ, RZ, R4 ;  /* 0x000000ffff203224 */ /* 0x000fe400078e0004 */
[----:B------:R-:W-:Y:S02]  /*6030*/  @P3 IMAD.MOV.U32 R33, RZ, RZ, R5 ;  /* 0x000000ffff213224 */ /* 0x000fe400078e0005 */
[----:B------:R-:W-:Y:S02]  /*6040*/  @P3 IMAD.MOV.U32 R44, RZ, RZ, R8 ;  /* 0x000000ffff2c3224 */ /* 0x000fe400078e0008 */
[----:B------:R-:W-:Y:S02]  /*6050*/  @P3 IMAD.MOV.U32 R45, RZ, RZ, R9 ;  /* 0x000000ffff2d3224 */ /* 0x000fe400078e0009 */
        /* <DEDUP_REMOVED lines=9> */
[----:B------:R-:W1:Y:S02]  /*60f0*/  LDC.64 R46, c[0x0][0x398] ;  /* 0x0000e600ff2e7b82 */ /* 0x000e640000000a00 */
[----:B-1----:R-:W-:-:S04]  /*6100*/  ISETP.GE.U32.AND P1, PT, R77, R46, PT ;  /* 0x0000002e4d00720c */ /* 0x002fc80003f26070 */
[----:B------:R-:W-:-:S13]  /*6110*/  ISETP.GE.U32.AND.EX P1, PT, R0, R47, PT, P1 ;  /* 0x0000002f0000720c */ /* 0x000fda0003f26110 */
[----:B------:R-:W-:Y:S02]  /*6120*/  @!P1 R2UR UR4, R114 ;  /* 0x00000000720492ca */ /* 0x000fe400000e0000 */
[----:B------:R-:W-:-:S13]  /*6130*/  @!P1 R2UR UR5, R115 ;  /* 0x00000000730592ca */ /* 0x000fda00000e0000 */
[----:B------:R-:W2:Y:S01]  /*6140*/  @!P1 LDG.E.64 R18, desc[UR4][R38.64+0x80] ;  /* 0x0000800426129981 */ /* 0x000ea2000c1e1b00 */
[----:B------:R-:W-:Y:S01]  /*6150*/  IADD3 R11, P2, PT, R77, 0x1, RZ ;  /* 0x000000014d0b7810 */ /* 0x000fe20007f5e0ff */
[----:B------:R-:W-:Y:S01]  /*6160*/  BSSY.RECONVERGENT B1, `(.L_x_39) ;  /* 0x0000014000017945 */ /* 0x000fe20003800200 */
[----:B------:R-:W-:-:S03]  /*6170*/  ISETP.GE.U32.AND P4, PT, R81, R46, PT ;  /* 0x0000002e5100720c */ /* 0x000fc60003f86070 */
[----:B------:R-:W-:Y:S01]  /*6180*/  IMAD.X R13, RZ, RZ, R0, P2 ;  /* 0x000000ffff0d7224 */ /* 0x000fe200010e0600 */
[----:B------:R-:W-:Y:S02]  /*6190*/  ISETP.GE.U32.AND P2, PT, R11, R46, PT ;  /* 0x0000002e0b00720c */ /* 0x000fe40003f46070 */
[-C--:B------:R-:W-:Y:S02]  /*61a0*/  ISETP.GE.U32.AND.EX P4, PT, R10, R47.reuse, PT, P4 ;  /* 0x0000002f0a00720c */ /* 0x080fe40003f86140 */
[----:B------:R-:W-:Y:S01]  /*61b0*/  ISETP.GE.U32.AND.EX P2, PT, R13, R47, PT, P2 ;  /* 0x0000002f0d00720c */ /* 0x000fe20003f46120 */
[----:B--2---:R-:W-:-:S07]  /*61c0*/  @!P1 DADD R16, R18, R16 ;  /* 0x0000000012109229 */ /* 0x004fce0000000010 */
[----:B------:R1:W-:Y:S05]  /*61d0*/  @!P1 STG.E.64 desc[UR4][R38.64+0x80], R16 ;  /* 0x0000801026009986 */ /* 0x0003ea000c101b04 */
[----:B------:R-:W-:Y:S05]  /*61e0*/  @P2 BRA `(.L_x_40) ;  /* 0x00000000002c2947 */ /* 0x000fea0003800000 */
[-C--:B------:R-:W-:Y:S01]  /*61f0*/  IMAD R10, R13, R36.reuse, RZ ;  /* 0x000000240d0a7224 */ /* 0x080fe200078e02ff */
[----:B------:R-:W-:Y:S01]  /*6200*/  R2UR UR4, R114 ;  /* 0x00000000720472ca */ /* 0x000fe200000e0000 */
[----:B-1----:R-:W-:Y:S01]  /*6210*/  IMAD.WIDE.U32 R16, R11, R36, R72 ;  /* 0x000000240b107225 */ /* 0x002fe200078e0048 */
        /* <DEDUP_REMOVED lines=8> */
.L_x_40:
[----:B------:R-:W-:Y:S05]  /*62a0*/  BSYNC.RECONVERGENT B1 ;  /* 0x0000000000017941 */ /* 0x000fea0003800200 */
.L_x_39:
[----:B------:R-:W-:Y:S02]  /*62b0*/  @!P4 R2UR UR4, R114 ;  /* 0x000000007204c2ca */ /* 0x000fe400000e0000 */
[----:B------:R-:W-:-:S13]  /*62c0*/  @!P4 R2UR UR5, R115 ;  /* 0x000000007305c2ca */ /* 0x000fda00000e0000 */
[----:B--2---:R-:W2:Y:S01]  /*62d0*/  @!P4 LDG.E.64 R10, desc[UR4][R68.64+0x80] ;  /* 0x00008004440ac981 */ /* 0x004ea2000c1e1b00 */
[----:B------:R-:W-:-:S04]  /*62e0*/  IADD3 R13, P2, PT, R77, 0x3, RZ ;  /* 0x000000034d0d7810 */ /* 0x000fc80007f5e0ff */
[----:B------:R-:W-:Y:S01]  /*62f0*/  ISETP.GE.U32.AND P1, PT, R13, R46, PT ;  /* 0x0000002e0d00720c */ /* 0x000fe20003f26070 */
[----:B-1----:R-:W-:-:S05]  /*6300*/  IMAD.X R16, RZ, RZ, R0, P2 ;  /* 0x000000ffff107224 */ /* 0x002fca00010e0600 */
[----:B------:R-:W-:Y:S01]  /*6310*/  ISETP.GE.U32.AND.EX P1, PT, R16, R47, PT, P1 ;  /* 0x0000002f1000720c */ /* 0x000fe20003f26110 */
[----:B--2---:R-:W-:-:S07]  /*6320*/  @!P4 DADD R10, R10, R44 ;  /* 0x000000000a0ac229 */ /* 0x004fce000000002c */
[----:B------:R1:W-:Y:S05]  /*6330*/  @!P4 STG.E.64 desc[UR4][R68.64+0x80], R10 ;  /* 0x0000800a4400c986 */ /* 0x0003ea000c101b04 */
[----:B------:R-:W-:Y:S05]  /*6340*/  @P1 BRA `(.L_x_38) ;  /* 0x00000000002c1947 */ /* 0x000fea0003800000 */
[-C--:B-1----:R-:W-:Y:S01]  /*6350*/  IMAD R10, R16, R36.reuse, RZ ;  /* 0x00000024100a7224 */ /* 0x082fe200078e02ff */
        /* <DEDUP_REMOVED lines=10> */
.L_x_38:
[----:B------:R-:W-:Y:S05]  /*6400*/  BSYNC.RECONVERGENT B0 ;  /* 0x0000000000007941 */ /* 0x000fea0003800200 */
.L_x_37:
[----:B------:R-:W-:Y:S01]  /*6410*/  ISETP.GE.U32.AND P1, PT, R30, R78, PT ;  /* 0x0000004e1e00720c */ /* 0x000fe20003f26070 */
[----:B------:R-:W-:Y:S03]  /*6420*/  BSSY.RECONVERGENT B0, `(.L_x_41) ;  /* 0x0000047000007945 */ /* 0x000fe60003800200 */
[----:B------:R-:W-:-:S13]  /*6430*/  ISETP.GE.U32.AND.EX P1, PT, R31, R79, PT, P1 ;  /* 0x0000004f1f00720c */ /* 0x000fda0003f26110 */
[----:B------:R-:W-:Y:S05]  /*6440*/  @P1 BRA `(.L_x_42) ;  /* 0x0000000400101947 */ /* 0x000fea0003800000 */
[----:B------:R-:W3:Y:S02]  /*6450*/  LDCU.64 UR4, c[0x0][0x398] ;  /* 0x00007300ff0477ac */ /* 0x000ee40008000a00 */
[----:B---3--:R-:W-:-:S04]  /*6460*/  ISETP.GE.U32.AND P4, PT, R83, UR4, PT ;  /* 0x0000000453007c0c */ /* 0x008fc8000bf86070 */
[----:B------:R-:W-:-:S13]  /*6470*/  ISETP.GE.U32.AND.EX P4, PT, R71, UR5, PT, P4 ;  /* 0x0000000547007c0c */ /* 0x000fda000bf86140 */
[-C--:B--2---:R-:W-:Y:S01]  /*6480*/  @!P4 IMAD R6, R71, R36.reuse, RZ ;  /* 0x000000244706c224 */ /* 0x084fe200078e02ff */
[----:B------:R-:W-:Y:S01]  /*6490*/  @!P4 R2UR UR6, R114 ;  /* 0x000000007206c2ca */ /* 0x000fe200000e0000 */
[----:B-1----:R-:W-:Y:S01]  /*64a0*/  @!P4 IMAD.WIDE.U32 R10, R83, R36, R30 ;  /* 0x00000024530ac225 */ /* 0x002fe200078e001e */
[----:B------:R-:W-:-:S03]  /*64b0*/  @!P4 R2UR UR7, R115 ;  /* 0x000000007307c2ca */ /* 0x000fc600000e0000 */
[----:B------:R-:W-:Y:S01]  /*64c0*/  @!P4 IMAD R7, R83, R37, R6 ;  /* 0x000000255307c224 */ /* 0x000fe200078e0206 */
[----:B------:R-:W-:-:S03]  /*64d0*/  @!P4 LEA R6, P2, R10, R42, 0x3 ;  /* 0x0000002a0a06c211 */ /* 0x000fc600078418ff */
[----:B------:R-:W-:-:S05]  /*64e0*/  @!P4 IMAD.IADD R7, R7, 0x1, R11 ;  /* 0x000000010707c824 */ /* 0x000fca00078e020b */
[----:B------:R-:W-:-:S05]  /*64f0*/  @!P4 LEA.HI.X R7, R10, R43, R7, 0x3, P2 ;  /* 0x0000002b0a07c211 */ /* 0x000fca00010f1c07 */
[----:B------:R-:W2:Y:S01]  /*6500*/  @!P4 LDG.E.64 R10, desc[UR6][R6.64] ;  /* 0x00000006060ac981 */ /* 0x000ea2000c1e1b00 */
[----:B------:R-:W-:-:S04]  /*6510*/  IADD3 R17, P5, PT, R77, 0x5, RZ ;  /* 0x000000054d117810 */ /* 0x000fc80007fbe0ff */
[----:B------:R-:W-:Y:S01]  /*6520*/  ISETP.GE.U32.AND P2, PT, R17, UR4, PT ;  /* 0x0000000411007c0c */ /* 0x000fe2000bf46070 */
[----:B------:R-:W-:-:S05]  /*6530*/  IMAD.X R13, RZ, RZ, R0, P5 ;  /* 0x000000ffff0d7224 */ /* 0x000fca00028e0600 */
        /* <DEDUP_REMOVED lines=10> */
[----:B------:R-:W-:Y:S01]  /*65e0*/  @!P2 LEA.HI.X R17, R18, R43, R13, 0x3, P5 ;  /* 0x0000002b1211a211 */ /* 0x000fe200028f1c0d */
[----:B--2---:R-:W-:-:S07]  /*65f0*/  @!P4 DADD R10, R10, R2 ;  /* 0x000000000a0ac229 */ /* 0x004fce0000000002 */
[----:B------:R1:W-:Y:S04]  /*6600*/  @!P4 STG.E.64 desc[UR6][R6.64], R10 ;  /* 0x0000000a0600c986 */ /* 0x0003e8000c101b06 */
[----:B------:R-:W2:Y:S01]  /*6610*/  @!P2 LDG.E.64 R2, desc[UR8][R16.64] ;  /* 0x000000081002a981 */ /* 0x000ea2000c1e1b00 */
[----:B------:R-:W-:Y:S02]  /*6620*/  ISETP.GE.U32.AND P4, PT, R70, UR4, PT ;  /* 0x0000000446007c0c */ /* 0x000fe4000bf86070 */
[----:B------:R-:W-:Y:S02]  /*6630*/  @!P2 R2UR UR6, R114 ;  /* 0x000000007206a2ca */ /* 0x000fe400000e0000 */
[----:B------:R-:W-:Y:S02]  /*6640*/  ISETP.GE.U32.AND.EX P4, PT, R85, UR5, PT, P4 ;  /* 0x0000000555007c0c */ /* 0x000fe4000bf86140 */
[----:B------:R-:W-:-:S11]  /*6650*/  @!P2 R2UR UR7, R115 ;  /* 0x000000007307a2ca */ /* 0x000fd600000e0000 */
[-C--:B------:R-:W-:Y:S01]  /*6660*/  @!P4 IMAD R85, R85, R36.reuse, RZ ;  /* 0x000000245555c224 */ /* 0x080fe200078e02ff */
[----:B------:R-:W-:Y:S01]  /*6670*/  @!P4 R2UR UR8, R114 ;  /* 0x000000007208c2ca */ /* 0x000fe200000e0000 */
[----:B-1----:R-:W-:Y:S01]  /*6680*/  @!P4 IMAD.MOV.U32 R6, RZ, RZ, R30 ;  /* 0x000000ffff06c224 */ /* 0x002fe200078e001e */
        /* <DEDUP_REMOVED lines=10> */
[----:B------:R-:W-:Y:S02]  /*6730*/  @!P4 R2UR UR6, R114 ;  /* 0x000000007206c2ca */ /* 0x000fe400000e0000 */
[----:B------:R-:W-:Y:S01]  /*6740*/  @!P4 R2UR UR7, R115 ;  /* 0x000000007307c2ca */ /* 0x000fe200000e0000 */
[----:B--2---:R-:W-:-:S12]  /*6750*/  @!P4 DADD R4, R4, R8 ;  /* 0x000000000404c229 */ /* 0x004fd80000000008 */
[----:B------:R3:W-:Y:S01]  /*6760*/  @!P4 STG.E.64 desc[UR6][R6.64], R4 ;  /* 0x000000040600c986 */ /* 0x0007e2000c101b06 */
[----:B------:R-:W-:-:S04]  /*6770*/  IADD3 R9, P4, PT, R77, 0x7, RZ ;  /* 0x000000074d097810 */ /* 0x000fc80007f9e0ff */
[----:B------:R-:W-:Y:S01]  /*6780*/  ISETP.GE.U32.AND P2, PT, R9, UR4, PT ;  /* 0x0000000409007c0c */ /* 0x000fe2000bf46070 */
[----:B------:R-:W-:-:S05]  /*6790*/  IMAD.X R11, RZ, RZ, R0, P4 ;  /* 0x000000ffff0b7224 */ /* 0x000fca00020e0600 */
        /* <DEDUP_REMOVED lines=15> */
.L_x_42:
[----:B------:R-:W-:Y:S05]  /*6890*/  BSYNC.RECONVERGENT B0 ;  /* 0x0000000000007941 */ /* 0x000fea0003800200 */
.L_x_41:
[----:B------:R-:W-:-:S03]  /*68a0*/  UMOV UR4, 0xffffffff ;  /* 0xffffffff00047882 */ /* 0x000fc60000000000 */
[----:B------:R-:W-:Y:S05]  /*68b0*/  BRA.DIV UR4, `(.L_x_43) ;  /* 0x0000001204c47947 */ /* 0x000fea000b800000 */
[----:B---3--:R-:W2:Y:S04]  /*68c0*/  SHFL.IDX PT, R3, R21, R12, 0x1f ;  /* 0x00001f0c15037589 */ /* 0x008ea800000e0000 */
[----:B------:R-:W3:Y:S04]  /*68d0*/  SHFL.IDX PT, R2, R20, R12, 0x1f ;  /* 0x00001f0c14027589 */ /* 0x000ee800000e0000 */
[----:B------:R-:W4:Y:S04]  /*68e0*/  SHFL.IDX PT, R5, R25, R12, 0x1f ;  /* 0x00001f0c19057589 */ /* 0x000f2800000e0000 */
[----:B------:R-:W5:Y:S04]  /*68f0*/  SHFL.IDX PT, R4, R24, R12, 0x1f ;  /* 0x00001f0c18047589 */ /* 0x000f6800000e0000 */
[----:B------:R-:W1:Y:S04]  /*6900*/  SHFL.IDX PT, R9, R23, R12, 0x1f ;  /* 0x00001f0c17097589 */ /* 0x000e6800000e0000 */
[----:B------:R-:W1:Y:S04]  /*6910*/  SHFL.IDX PT, R8, R22, R12, 0x1f ;  /* 0x00001f0c16087589 */ /* 0x000e6800000e0000 */
[----:B------:R1:W1:Y:S01]  /*6920*/  SHFL.IDX PT, R17, R27, R12, 0x1f ;  /* 0x00001f0c1b117589 */ /* 0x00026200000e0000 */
[----:B--2---:R-:W-:-:S03]  /*6930*/  IMAD.MOV.U32 R7, RZ, RZ, R3 ;  /* 0x000000ffff077224 */ /* 0x004fc600078e0003 */
[----:B------:R2:W2:Y:S01]  /*6940*/  SHFL.IDX PT, R14, R26, R12, 0x1f ;  /* 0x00001f0c1a0e7589 */ /* 0x0004a200000e0000 */
[----:B---3--:R-:W-:Y:S02]  /*6950*/  IMAD.MOV.U32 R6, RZ, RZ, R2 ;  /* 0x000000ffff067224 */ /* 0x008fe400078e0002 */
[----:B----4-:R-:W-:Y:S02]  /*6960*/  IMAD.MOV.U32 R3, RZ, RZ, R5 ;  /* 0x000000ffff037224 */ /* 0x010fe400078e0005 */
[----:B-----5:R-:W-:Y:S02]  /*6970*/  IMAD.MOV.U32 R2, RZ, RZ, R4 ;  /* 0x000000ffff027224 */ /* 0x020fe400078e0004 */
[----:B-1----:R-:W-:Y:S02]  /*6980*/  IMAD.MOV.U32 R5, RZ, RZ, R9 ;  /* 0x000000ffff057224 */ /* 0x002fe400078e0009 */
[----:B------:R-:W-:-:S07]  /*6990*/  IMAD.MOV.U32 R4, RZ, RZ, R8 ;  /* 0x000000ffff047224 */ /* 0x000fce00078e0008 */
.L_x_86:
[----:B------:R-:W-:Y:S01]  /*69a0*/  IMAD.MOV.U32 R15, RZ, RZ, R17 ;  /* 0x000000ffff0f7224 */ /* 0x000fe200078e0011 */
[----:B------:R-:W-:Y:S01]  /*69b0*/  BSSY.RECONVERGENT B0, `(.L_x_44) ;  /* 0x000004b000007945 */ /* 0x000fe20003800200 */
[----:B------:R-:W-:Y:S02]  /*69c0*/  IMAD.MOV.U32 R8, RZ, RZ, R52 ;  /* 0x000000ffff087224 */ /* 0x000fe400078e0034 */
[----:B------:R-:W-:Y:S02]  /*69d0*/  IMAD.MOV.U32 R9, RZ, RZ, R53 ;  /* 0x000000ffff097224 */ /* 0x000fe400078e0035 */
[----:B------:R-:W-:Y:S02]  /*69e0*/  IMAD.MOV.U32 R10, RZ, RZ, R56 ;  /* 0x000000ffff0a7224 */ /* 0x000fe400078e0038 */
[----:B------:R-:W-:Y:S02]  /*69f0*/  IMAD.MOV.U32 R11, RZ, RZ, R57 ;  /* 0x000000ffff0b7224 */ /* 0x000fe400078e0039 */
[----:B--2---:R-:W-:-:S02]  /*6a00*/  IMAD.MOV.U32 R12, RZ, RZ, R54 ;  /* 0x000000ffff0c7224 */ /* 0x004fc400078e0036 */
[----:B------:R-:W-:Y:S02]  /*6a10*/  IMAD.MOV.U32 R13, RZ, RZ, R55 ;  /* 0x000000ffff0d7224 */ /* 0x000fe400078e0037 */
[----:B------:R-:W-:Y:S02]  /*6a20*/  IMAD.MOV.U32 R18, RZ, RZ, R58 ;  /* 0x000000ffff127224 */ /* 0x000fe400078e003a */
[----:B------:R-:W-:Y:S02]  /*6a30*/  IMAD.MOV.U32 R19, RZ, RZ, R59 ;  /* 0x000000ffff137224 */ /* 0x000fe400078e003b */
        /* <DEDUP_REMOVED lines=44> */
.L_x_47:
[----:B------:R-:W-:Y:S05]  /*6d00*/  BSYNC.RECONVERGENT B1 ;  /* 0x0000000000017941 */ /* 0x000fea0003800200 */
.L_x_46:
[----:B------:R-:W-:Y:S02]  /*6d10*/  @!P3 R2UR UR4, R114 ;  /* 0x000000007204b2ca */ /* 0x000fe400000e0000 */
[----:B------:R-:W-:-:S13]  /*6d20*/  @!P3 R2UR UR5, R115 ;  /* 0x000000007305b2ca */ /* 0x000fda00000e0000 */
[----:B-12---:R-:W2:Y:S01]  /*6d30*/  @!P3 LDG.E.64 R8, desc[UR4][R28.64+0x80] ;  /* 0x000080041c08b981 */ /* 0x006ea2000c1e1b00 */
[----:B------:R-:W-:-:S04]  /*6d40*/  IADD3 R11, P2, PT, R77, 0x13, RZ ;  /* 0x000000134d0b7810 */ /* 0x000fc80007f5e0ff */
[----:B------:R-:W-:Y:S01]  /*6d50*/  ISETP.GE.U32.AND P0, PT, R11, R20, PT ;  /* 0x000000140b00720c */ /* 0x000fe20003f06070 */
[----:B------:R-:W-:-:S05]  /*6d60*/  IMAD.X R10, RZ, RZ, R0, P2 ;  /* 0x000000ffff0a7224 */ /* 0x000fca00010e0600 */
        /* <DEDUP_REMOVED lines=15> */
.L_x_45:
[----:B------:R-:W-:Y:S05]  /*6e60*/  BSYNC.RECONVERGENT B0 ;  /* 0x0000000000007941 */ /* 0x000fea0003800200 */
.L_x_44:
[----:B------:R-:W-:Y:S05]  /*6e70*/  @P1 EXIT ;  /* 0x000000000000194d */ /* 0x000fea0003800000 */
[----:B------:R-:W3:Y:S02]  /*6e80*/  LDCU.64 UR4, c[0x0][0x398] ;  /* 0x00007300ff0477ac */ /* 0x000ee40008000a00 */
[----:B---3--:R-:W-:-:S04]  /*6e90*/  ISETP.GE.U32.AND P0, PT, R60, UR4, PT ;  /* 0x000000043c007c0c */ /* 0x008fc8000bf06070 */
[----:B------:R-:W-:-:S13]  /*6ea0*/  ISETP.GE.U32.AND.EX P1, PT, R63, UR5, PT, P0 ;  /* 0x000000053f007c0c */ /* 0x000fda000bf26100 */
[-C--:B------:R-:W-:Y:S01]  /*6eb0*/  @!P1 IMAD R63, R63, R36.reuse, RZ ;  /* 0x000000243f3f9224 */ /* 0x080fe200078e02ff */
[----:B------:R-:W-:Y:S01]  /*6ec0*/  @!P1 R2UR UR6, R114 ;  /* 0x00000000720692ca */ /* 0x000fe200000e0000 */
[----:B--2---:R-:W-:Y:S01]  /*6ed0*/  @!P1 IMAD.MOV.U32 R10, RZ, RZ, R30 ;  /* 0x000000ffff0a9224 */ /* 0x004fe200078e001e */
[----:B------:R-:W-:Y:S01]  /*6ee0*/  @!P1 R2UR UR7, R115 ;  /* 0x00000000730792ca */ /* 0x000fe200000e0000 */
[----:B------:R-:W-:Y:S02]  /*6ef0*/  @!P1 IMAD.MOV.U32 R11, RZ, RZ, R31 ;  /* 0x000000ffff0b9224 */ /* 0x000fe400078e001f */
[C---:B-1----:R-:W-:Y:S02]  /*6f00*/  @!P1 IMAD R9, R60.reuse, R37, R63 ;  /* 0x000000253c099224 */ /* 0x042fe400078e023f */
[----:B------:R-:W-:-:S04]  /*6f10*/  @!P1 IMAD.WIDE.U32 R10, R60, R36, R10 ;  /* 0x000000243c0a9225 */ /* 0x000fc800078e000a */
[----:B------:R-:W-:Y:S01]  /*6f20*/  @!P1 IMAD.IADD R9, R9, 0x1, R11 ;  /* 0x0000000109099824 */ /* 0x000fe200078e020b */
[----:B------:R-:W-:-:S04]  /*6f30*/  @!P1 LEA R8, P0, R10, R42, 0x3 ;  /* 0x0000002a0a089211 */ /* 0x000fc800078018ff */
        /* <DEDUP_REMOVED lines=31> */
[----:B-1----:R-:W-:-:S04]  /*7130*/  @!P1 LEA R8, P2, R16, R42, 0x3 ;  /* 0x0000002a10089211 */ /* 0x002fc800078418ff */
[----:B------:R-:W-:Y:S01]  /*7140*/  @!P1 LEA.HI.X R9, R16, R43, R17, 0x3, P2 ;  /* 0x0000002b10099211 */ /* 0x000fe200010f1c11 */
[----:B--2---:R-:W-:-:S07]  /*7150*/  @!P0 DADD R6, R6, R2 ;  /* 0x0000000006068229 */ /* 0x004fce0000000002 */
[----:B------:R1:W-:Y:S04]  /*7160*/  @!P0 STG.E.64 desc[UR6][R12.64], R6 ;  /* 0x000000060c008986 */ /* 0x0003e8000c101b06 */
[----:B------:R-:W2:Y:S01]  /*7170*/  @!P1 LDG.E.64 R2, desc[UR8][R8.64] ;  /* 0x0000000808029981 */ /* 0x000ea2000c1e1b00 */
[----:B------:R-:W-:Y:S02]  /*7180*/  IADD3 R77, P0, PT, R77, 0x17, RZ ;  /* 0x000000174d4d7810 */ /* 0x000fe40007f1e0ff */
[----:B------:R-:W-:Y:S02]  /*7190*/  @!P1 R2UR UR6, R114 ;  /* 0x00000000720692ca */ /* 0x000fe400000e0000 */
[----:B------:R-:W-:Y:S01]  /*71a0*/  @!P1 R2UR UR7, R115 ;  /* 0x00000000730792ca */ /* 0x000fe200000e0000 */
[----:B------:R-:W-:Y:S01]  /*71b0*/  IMAD.X R11, RZ, RZ, R0, P0 ;  /* 0x000000ffff0b7224 */ /* 0x000fe200000e0600 */
[----:B------:R-:W-:-:S04]  /*71c0*/  ISETP.GE.U32.AND P0, PT, R77, UR4, PT ;  /* 0x000000044d007c0c */ /* 0x000fc8000bf06070 */
[----:B------:R-:W-:Y:S01]  /*71d0*/  ISETP.GE.U32.AND.EX P0, PT, R11, UR5, PT, P0 ;  /* 0x000000050b007c0c */ /* 0x000fe2000bf06100 */
[----:B--2---:R-:W-:-:S07]  /*71e0*/  @!P1 DADD R2, R2, R4 ;  /* 0x0000000002029229 */ /* 0x004fce0000000004 */
[----:B------:R1:W-:Y:S05]  /*71f0*/  @!P1 STG.E.64 desc[UR6][R8.64], R2 ;  /* 0x0000000208009986 */ /* 0x0003ea000c101b06 */
[----:B------:R-:W-:Y:S05]  /*7200*/  @P0 EXIT ;  /* 0x000000000000094d */ /* 0x000fea0003800000 */
[-C--:B------:R-:W-:Y:S01]  /*7210*/  IMAD R0, R11, R36.reuse, RZ ;  /* 0x000000240b007224 */ /* 0x080fe200078e02ff */
[----:B------:R-:W-:Y:S01]  /*7220*/  R2UR UR4, R114 ;  /* 0x00000000720472ca */ /* 0x000fe200000e0000 */
[----:B-1----:R-:W-:Y:S01]  /*7230*/  IMAD.MOV.U32 R2, RZ, RZ, R30 ;  /* 0x000000ffff027224 */ /* 0x002fe200078e001e */
        /* <DEDUP_REMOVED lines=9> */
[----:B------:R-:W-:Y:S01]  /*72d0*/  STG.E.64 desc[UR4][R42.64], R2 ;  /* 0x000000022a007986 */ /* 0x000fe2000c101b04 */
[----:B------:R-:W-:Y:S05]  /*72e0*/  EXIT ;  /* 0x000000000000794d */ /* 0x000fea0003800000 */
.L_x_18:
[----:B------:R-:W-:Y:S02]  /*72f0*/  IMAD.MOV.U32 R13, RZ, RZ, R41 ;  /* 0x000000ffff0d7224 */ /* 0x000fe400078e0029 */
[----:B------:R-:W-:Y:S02]  /*7300*/  IMAD.MOV.U32 R11, RZ, RZ, 0x1f ;  /* 0x0000001fff0b7424 */ /* 0x000fe400078e00ff */
[----:B------:R-:W-:-:S07]  /*7310*/  IMAD.MOV.U32 R15, RZ, RZ, -0x1 ;  /* 0xffffffffff0f7424 */ /* 0x000fce00078e00ff */
[----:B------:R-:W-:Y:S05]  /*7320*/  WARPSYNC.COLLECTIVE R15, `(.L_x_48) ;  /* 0x000000000f087348 */ /* 0x000fea0003c00000 */
[----:B------:R1:W2:Y:S02]  /*7330*/  SHFL.IDX P6, R14, R13, R12, R11 ;  /* 0x0000000c0d0e7389 */ /* 0x0002a400000c000b */
[----:B-12---:R-:W-:Y:S05]  /*7340*/  ENDCOLLECTIVE ;  /* 0x000000000000791b */ /* 0x006fea0003800000 */
.L_x_48:
[----:B------:R-:W-:Y:S02]  /*7350*/  IMAD.MOV.U32 R13, RZ, RZ, R40 ;  /* 0x000000ffff0d7224 */ /* 0x000fe400078e0028 */
[----:B------:R-:W-:-:S07]  /*7360*/  IMAD.MOV.U32 R3, RZ, RZ, R14 ;  /* 0x000000ffff037224 */ /* 0x000fce00078e000e */
[----:B------:R-:W-:Y:S05]  /*7370*/  WARPSYNC.COLLECTIVE R15, `(.L_x_49) ;  /* 0x000000000f087348 */ /* 0x000fea0003c00000 */
[----:B------:R1:W2:Y:S02]  /*7380*/  SHFL.IDX P6, R14, R13, R12, R11 ;  /* 0x0000000c0d0e7389 */ /* 0x0002a400000c000b */
[----:B-12---:R-:W-:Y:S05]  /*7390*/  ENDCOLLECTIVE ;  /* 0x000000000000791b */ /* 0x006fea0003800000 */
.L_x_49:
[----:B------:R-:W-:Y:S02]  /*73a0*/  IMAD.MOV.U32 R13, RZ, RZ, R37 ;  /* 0x000000ffff0d7224 */ /* 0x000fe400078e0025 */
[----:B------:R-:W-:-:S07]  /*73b0*/  IMAD.MOV.U32 R2, RZ, RZ, R14 ;  /* 0x000000ffff027224 */ /* 0x000fce00078e000e */
[----:B------:R-:W-:Y:S05]  /*73c0*/  WARPSYNC.COLLECTIVE R15, `(.L_x_50) ;  /* 0x000000000f087348 */ /* 0x000fea0003c00000 */
[----:B------:R1:W2:Y:S02]  /*73d0*/  SHFL.IDX P6, R14, R13, R12, R11 ;  /* 0x0000000c0d0e7389 */ /* 0x0002a400000c000b */
[----:B-12---:R-:W-:Y:S05]  /*73e0*/  ENDCOLLECTIVE ;  /* 0x000000000000791b */ /* 0x006fea0003800000 */
.L_x_50:
[----:B------:R-:W-:Y:S02]  /*73f0*/  IMAD.MOV.U32 R13, RZ, RZ, R36 ;  /* 0x000000ffff0d7224 */ /* 0x000fe400078e0024 */
[----:B------:R-:W-:-:S07]  /*7400*/  IMAD.MOV.U32 R9, RZ, RZ, R14 ;  /* 0x000000ffff097224 */ /* 0x000fce00078e000e */
[----:B------:R-:W-:Y:S05]  /*7410*/  WARPSYNC.COLLECTIVE R15, `(.L_x_51) ;  /* 0x000000000f087348 */ /* 0x000fea0003c00000 */
[----:B------:R1:W2:Y:S02]  /*7420*/  SHFL.IDX P6, R14, R13, R12, R11 ;  /* 0x0000000c0d0e7389 */ /* 0x0002a400000c000b */
[----:B-12---:R-:W-:Y:S05]  /*7430*/  ENDCOLLECTIVE ;  /* 0x000000000000791b */ /* 0x006fea0003800000 */
.L_x_51:
[----:B------:R-:W-:Y:S02]  /*7440*/  IMAD.MOV.U32 R13, RZ, RZ, R43 ;  /* 0x000000ffff0d7224 */ /* 0x000fe400078e002b */
[----:B------:R-:W-:-:S07]  /*7450*/  IMAD.MOV.U32 R8, RZ, RZ, R14 ;  /* 0x000000ffff087224 */ /* 0x000fce00078e000e */
[----:B------:R-:W-:Y:S05]  /*7460*/  WARPSYNC.COLLECTIVE R15, `(.L_x_52) ;  /* 0x000000000f087348 */ /* 0x000fea0003c00000 */
[----:B------:R1:W2:Y:S02]  /*7470*/  SHFL.IDX P6, R14, R13, R12, R11 ;  /* 0x0000000c0d0e7389 */ /* 0x0002a400000c000b */
[----:B-12---:R-:W-:Y:S05]  /*7480*/  ENDCOLLECTIVE ;  /* 0x000000000000791b */ /* 0x006fea0003800000 */
.L_x_52:
[----:B------:R-:W-:Y:S02]  /*7490*/  IMAD.MOV.U32 R13, RZ, RZ, R42 ;  /* 0x000000ffff0d7224 */ /* 0x000fe400078e002a */
[----:B------:R-:W-:-:S07]  /*74a0*/  IMAD.MOV.U32 R43, RZ, RZ, R14 ;  /* 0x000000ffff2b7224 */ /* 0x000fce00078e000e */
[----:B------:R-:W-:Y:S05]  /*74b0*/  WARPSYNC.COLLECTIVE R15, `(.L_x_53) ;  /* 0x000000000f087348 */ /* 0x000fea0003c00000 */
[----:B------:R1:W2:Y:S02]  /*74c0*/  SHFL.IDX P6, R14, R13, R12, R11 ;  /* 0x0000000c0d0e7389 */ /* 0x0002a400000c000b */
[----:B-12---:R-:W-:Y:S05]  /*74d0*/  ENDCOLLECTIVE ;  /* 0x000000000000791b */ /* 0x006fea0003800000 */
.L_x_53:
[----:B------:R-:W-:Y:S02]  /*74e0*/  IMAD.MOV.U32 R41, RZ, RZ, R43 ;  /* 0x000000ffff297224 */ /* 0x000fe400078e002b */
[----:B------:R-:W-:Y:S02]  /*74f0*/  IMAD.MOV.U32 R13, RZ, RZ, R39 ;  /* 0x000000ffff0d7224 */ /* 0x000fe400078e0027 */
[----:B------:R-:W-:-:S07]  /*7500*/  IMAD.MOV.U32 R42, RZ, RZ, R14 ;  /* 0x000000ffff2a7224 */ /* 0x000fce00078e000e */
[----:B------:R-:W-:Y:S05]  /*7510*/  WARPSYNC.COLLECTIVE R15, `(.L_x_54) ;  /* 0x000000000f087348 */ /* 0x000fea0003c00000 */
[----:B------:R1:W2:Y:S02]  /*7520*/  SHFL.IDX P6, R14, R13, R12, R11 ;  /* 0x0000000c0d0e7389 */ /* 0x0002a400000c000b */
[----:B-12---:R-:W-:Y:S05]  /*7530*/  ENDCOLLECTIVE ;  /* 0x000000000000791b */ /* 0x006fea0003800000 */
.L_x_54:
[----:B------:R-:W-:Y:S02]  /*7540*/  IMAD.MOV.U32 R40, RZ, RZ, R42 ;  /* 0x000000ffff287224 */ /* 0x000fe400078e002a */
[----:B------:R-:W-:Y:S02]  /*7550*/  IMAD.MOV.U32 R13, RZ, RZ, R38 ;  /* 0x000000ffff0d7224 */ /* 0x000fe400078e0026 */
[----:B------:R-:W-:-:S07]  /*7560*/  IMAD.MOV.U32 R39, RZ, RZ, R14 ;  /* 0x000000ffff277224 */ /* 0x000fce00078e000e */
[----:B------:R-:W-:Y:S05]  /*7570*/  WARPSYNC.COLLECTIVE R15, `(.L_x_55) ;  /* 0x000000000f087348 */ /* 0x000fea0003c00000 */
[----:B------:R1:W2:Y:S02]  /*7580*/  SHFL.IDX P6, R14, R13, R12, R11 ;  /* 0x0000000c0d0e7389 */ /* 0x0002a400000c000b */
[----:B-12---:R-:W-:Y:S05]  /*7590*/  ENDCOLLECTIVE ;  /* 0x000000000000791b */ /* 0x006fea0003800000 */
.L_x_55:
[----:B------:R-:W-:Y:S05]  /*75a0*/  BRA `(.L_x_56) ;  /* 0xffffffd0006c7947 */ /* 0x000fea000383ffff */
.L_x_27:
[----:B------:R-:W-:Y:S01]  /*75b0*/  BSSY B0, `(.L_x_57) ;  /* 0x0000007000007945 */ /* 0x000fe20003800000 */
[----:B------:R-:W-:Y:S02]  /*75c0*/  IMAD.MOV.U32 R13, RZ, RZ, R33 ;  /* 0x000000ffff0d7224 */ /* 0x000fe400078e0021 */
[----:B------:R-:W-:Y:S02]  /*75d0*/  IMAD.MOV.U32 R11, RZ, RZ, 0x1f ;  /* 0x0000001fff0b7424 */ /* 0x000fe400078e00ff */
[----:B------:R-:W-:-:S07]  /*75e0*/  IMAD.MOV.U32 R15, RZ, RZ, -0x1 ;  /* 0xffffffffff0f7424 */ /* 0x000fce00078e00ff */
[----:B-12---:R-:W-:Y:S05]  /*75f0*/  WARPSYNC.COLLECTIVE R15, `(.L_x_58) ;  /* 0x000000000f087348 */ /* 0x006fea0003c00000 */
[----:B------:R3:W4:Y:S02]  /*7600*/  SHFL.IDX P6, R14, R13, R12, R11 ;  /* 0x0000000c0d0e7389 */ /* 0x00072400000c000b */
[----:B-1234-:R-:W-:Y:S05]  /*7610*/  ENDCOLLECTIVE ;  /* 0x000000000000791b */ /* 0x01efea0003800000 */
.L_x_58:
[----:B------:R-:W-:Y:S05]  /*7620*/  BSYNC B0 ;  /* 0x0000000000007941 */ /* 0x000fea0003800000 */
.L_x_57:
[----:B------:R-:W-:Y:S02]  /*7630*/  IMAD.MOV.U32 R13, RZ, RZ, R32 ;  /* 0x000000ffff0d7224 */ /* 0x000fe400078e0020 */
[----:B------:R-:W-:Y:S02]  /*7640*/  IMAD.MOV.U32 R11, RZ, RZ, 0x1f ;  /* 0x0000001fff0b7424 */ /* 0x000fe400078e00ff */
[----:B------:R-:W-:Y:S02]  /*7650*/  IMAD.MOV.U32 R15, RZ, RZ, -0x1 ;  /* 0xffffffffff0f7424 */ /* 0x000fe400078e00ff */
[----:B------:R-:W-:-:S07]  /*7660*/  IMAD.MOV.U32 R3, RZ, RZ, R14 ;  /* 0x000000ffff037224 */ /* 0x000fce00078e000e */
[----:B------:R-:W-:Y:S05]  /*7670*/  WARPSYNC.COLLECTIVE R15, `(.L_x_59) ;  /* 0x000000000f087348 */ /* 0x000fea0003c00000 */
[----:B------:R1:W2:Y:S02]  /*7680*/  SHFL.IDX P6, R14, R13, R12, R11 ;  /* 0x0000000c0d0e7389 */ /* 0x0002a400000c000b */
[----:B-12---:R-:W-:Y:S05]  /*7690*/  ENDCOLLECTIVE ;  /* 0x000000000000791b */ /* 0x006fea0003800000 */
.L_x_59:
[----:B------:R-:W-:Y:S02]  /*76a0*/  IMAD.MOV.U32 R13, RZ, RZ, R29 ;  /* 0x000000ffff0d7224 */ /* 0x000fe400078e001d */
[----:B------:R-:W-:-:S07]  /*76b0*/  IMAD.MOV.U32 R2, RZ, RZ, R14 ;  /* 0x000000ffff027224 */ /* 0x000fce00078e000e */
[----:B------:R-:W-:Y:S05]  /*76c0*/  WARPSYNC.COLLECTIVE R15, `(.L_x_60) ;  /* 0x000000000f087348 */ /* 0x000fea0003c00000 */
[----:B------:R1:W2:Y:S02]  /*76d0*/  SHFL.IDX P6, R14, R13, R12, R11 ;  /* 0x0000000c0d0e7389 */ /* 0x0002a400000c000b */
[----:B-12---:R-:W-:Y:S05]  /*76e0*/  ENDCOLLECTIVE ;  /* 0x000000000000791b */ /* 0x006fea0003800000 */
.L_x_60:
[----:B------:R-:W-:Y:S02]  /*76f0*/  IMAD.MOV.U32 R13, RZ, RZ, R28 ;  /* 0x000000ffff0d7224 */ /* 0x000fe400078e001c */
[----:B------:R-:W-:-:S07]  /*7700*/  IMAD.MOV.U32 R9, RZ, RZ, R14 ;  /* 0x000000ffff097224 */ /* 0x000fce00078e000e */
[----:B------:R-:W-:Y:S05]  /*7710*/  WARPSYNC.COLLECTIVE R15, `(.L_x_61) ;  /* 0x000000000f087348 */ /* 0x000fea0003c00000 */
[----:B------:R1:W2:Y:S02]  /*7720*/  SHFL.IDX P6, R14, R13, R12, R11 ;  /* 0x0000000c0d0e7389 */ /* 0x0002a400000c000b */
[----:B-12---:R-:W-:Y:S05]  /*7730*/  ENDCOLLECTIVE ;  /* 0x000000000000791b */ /* 0x006fea0003800000 */
.L_x_61:
[----:B------:R-:W-:Y:S02]  /*7740*/  IMAD.MOV.U32 R13, RZ, RZ, R35 ;  /* 0x000000ffff0d7224 */ /* 0x000fe400078e0023 */
[----:B------:R-:W-:-:S07]  /*7750*/  IMAD.MOV.U32 R8, RZ, RZ, R14 ;  /* 0x000000ffff087224 */ /* 0x000fce00078e000e */
[----:B------:R-:W-:Y:S05]  /*7760*/  WARPSYNC.COLLECTIVE R15, `(.L_x_62) ;  /* 0x000000000f087348 */ /* 0x000fea0003c00000 */
[----:B------:R1:W2:Y:S02]  /*7770*/  SHFL.IDX P6, R14, R13, R12, R11 ;  /* 0x0000000c0d0e7389 */ /* 0x0002a400000c000b */
[----:B-12---:R-:W-:Y:S05]  /*7780*/  ENDCOLLECTIVE ;  /* 0x000000000000791b */ /* 0x006fea0003800000 */
.L_x_62:
[----:B------:R-:W-:Y:S02]  /*7790*/  IMAD.MOV.U32 R13, RZ, RZ, R34 ;  /* 0x000000ffff0d7224 */ /* 0x000fe400078e0022 */
[----:B------:R-:W-:-:S07]  /*77a0*/  IMAD.MOV.U32 R35, RZ, RZ, R14 ;  /* 0x000000ffff237224 */ /* 0x000fce00078e000e */
[----:B------:R-:W-:Y:S05]  /*77b0*/  WARPSYNC.COLLECTIVE R15, `(.L_x_63) ;  /* 0x000000000f087348 */ /* 0x000fea0003c00000 */
[----:B------:R1:W2:Y:S02]  /*77c0*/  SHFL.IDX P6, R14, R13, R12, R11 ;  /* 0x0000000c0d0e7389 */ /* 0x0002a400000c000b */
[----:B-12---:R-:W-:Y:S05]  /*77d0*/  ENDCOLLECTIVE ;  /* 0x000000000000791b */ /* 0x006fea0003800000 */
.L_x_63:
[----:B------:R-:W-:Y:S02]  /*77e0*/  IMAD.MOV.U32 R33, RZ, RZ, R35 ;  /* 0x000000ffff217224 */ /* 0x000fe400078e0023 */
[----:B------:R-:W-:Y:S02]  /*77f0*/  IMAD.MOV.U32 R13, RZ, RZ, R31 ;  /* 0x000000ffff0d7224 */ /* 0x000fe400078e001f */
[----:B------:R-:W-:-:S07]  /*7800*/  IMAD.MOV.U32 R34, RZ, RZ, R14 ;  /* 0x000000ffff227224 */ /* 0x000fce00078e000e */
[----:B------:R-:W-:Y:S05]  /*7810*/  WARPSYNC.COLLECTIVE R15, `(.L_x_64) ;  /* 0x000000000f087348 */ /* 0x000fea0003c00000 */
[----:B------:R1:W2:Y:S02]  /*7820*/  SHFL.IDX P6, R14, R13, R12, R11 ;  /* 0x0000000c0d0e7389 */ /* 0x0002a400000c000b */
[----:B-12---:R-:W-:Y:S05]  /*7830*/  ENDCOLLECTIVE ;  /* 0x000000000000791b */ /* 0x006fea0003800000 */
.L_x_64:
[----:B------:R-:W-:Y:S02]  /*7840*/  IMAD.MOV.U32 R32, RZ, RZ, R34 ;  /* 0x000000ffff207224 */ /* 0x000fe400078e0022 */
[----:B------:R-:W-:Y:S02]  /*7850*/  IMAD.MOV.U32 R13, RZ, RZ, R30 ;  /* 0x000000ffff0d7224 */ /* 0x000fe400078e001e */
[----:B------:R-:W-:-:S07]  /*7860*/  IMAD.MOV.U32 R31, RZ, RZ, R14 ;  /* 0x000000ffff1f7224 */ /* 0x000fce00078e000e */
[----:B------:R-:W-:Y:S05]  /*7870*/  WARPSYNC.COLLECTIVE R15, `(.L_x_65) ;  /* 0x000000000f087348 */ /* 0x000fea0003c00000 */
[----:B------:R1:W2:Y:S02]  /*7880*/  SHFL.IDX P6, R14, R13, R12, R11 ;  /* 0x0000000c0d0e7389 */ /* 0x0002a400000c000b */
[----:B-12---:R-:W-:Y:S05]  /*7890*/  ENDCOLLECTIVE ;  /* 0x000000000000791b */ /* 0x006fea0003800000 */
.L_x_65:
[----:B------:R-:W-:Y:S05]  /*78a0*/  BRA `(.L_x_66) ;  /* 0xffffffd800a47947 */ /* 0x000fea000383ffff */
.L_x_36:
[----:B------:R-:W-:Y:S01]  /*78b0*/  BSSY B0, `(.L_x_67) ;  /* 0x0000007000007945 */ /* 0x000fe20003800000 */
[----:B------:R-:W-:Y:S02]  /*78c0*/  IMAD.MOV.U32 R13, RZ, RZ, R5 ;  /* 0x000000ffff0d7224 */ /* 0x000fe400078e0005 */
[----:B------:R-:W-:Y:S02]  /*78d0*/  IMAD.MOV.U32 R11, RZ, RZ, 0x1f ;  /* 0x0000001fff0b7424 */ /* 0x000fe400078e00ff */
[----:B------:R-:W-:-:S07]  /*78e0*/  IMAD.MOV.U32 R15, RZ, RZ, -0x1 ;  /* 0xffffffffff0f7424 */ /* 0x000fce00078e00ff */
[----:B--2---:R-:W-:Y:S05]  /*78f0*/  WARPSYNC.COLLECTIVE R15, `(.L_x_68) ;  /* 0x000000000f087348 */ /* 0x004fea0003c00000 */
[----:B------:R1:W3:Y:S02]  /*7900*/  SHFL.IDX P6, R14, R13, R12, R11 ;  /* 0x0000000c0d0e7389 */ /* 0x0002e400000c000b */
[----:B-123--:R-:W-:Y:S05]  /*7910*/  ENDCOLLECTIVE ;  /* 0x000000000000791b */ /* 0x00efea0003800000 */
.L_x_68:
[----:B------:R-:W-:Y:S05]  /*7920*/  BSYNC B0 ;  /* 0x0000000000007941 */ /* 0x000fea0003800000 */
.L_x_67:
[----:B------:R-:W-:Y:S02]  /*7930*/  IMAD.MOV.U32 R13, RZ, RZ, R4 ;  /* 0x000000ffff0d7224 */ /* 0x000fe400078e0004 */
[----:B------:R-:W-:Y:S02]  /*7940*/  IMAD.MOV.U32 R11, RZ, RZ, 0x1f ;  /* 0x0000001fff0b7424 */ /* 0x000fe400078e00ff */
[----:B------:R-:W-:Y:S02]  /*7950*/  IMAD.MOV.U32 R15, RZ, RZ, -0x1 ;  /* 0xffffffffff0f7424 */ /* 0x000fe400078e00ff */
[----:B------:R-:W-:-:S07]  /*7960*/  IMAD.MOV.U32 R3, RZ, RZ, R14 ;  /* 0x000000ffff037224 */ /* 0x000fce00078e000e */
[----:B------:R-:W-:Y:S05]  /*7970*/  WARPSYNC.COLLECTIVE R15, `(.L_x_69) ;  /* 0x000000000f087348 */ /* 0x000fea0003c00000 */
[----:B------:R1:W2:Y:S02]  /*7980*/  SHFL.IDX P6, R14, R13, R12, R11 ;  /* 0x0000000c0d0e7389 */ /* 0x0002a400000c000b */
[----:B-12---:R-:W-:Y:S05]  /*7990*/  ENDCOLLECTIVE ;  /* 0x000000000000791b */ /* 0x006fea0003800000 */
.L_x_69:
[----:B------:R-:W-:Y:S02]  /*79a0*/  IMAD.MOV.U32 R13, RZ, RZ, R17 ;  /* 0x000000ffff0d7224 */ /* 0x000fe400078e0011 */
[----:B------:R-:W-:-:S07]  /*79b0*/  IMAD.MOV.U32 R2, RZ, RZ, R14 ;  /* 0x000000ffff027224 */ /* 0x000fce00078e000e */
[----:B------:R-:W-:Y:S05]  /*79c0*/  WARPSYNC.COLLECTIVE R15, `(.L_x_70) ;  /* 0x000000000f087348 */ /* 0x000fea0003c00000 */
[----:B------:R1:W2:Y:S02]  /*79d0*/  SHFL.IDX P6, R14, R13, R12, R11 ;  /* 0x0000000c0d0e7389 */ /* 0x0002a400000c000b */
[----:B-12---:R-:W-:Y:S05]  /*79e0*/  ENDCOLLECTIVE ;  /* 0x000000000000791b */ /* 0x006fea0003800000 */
.L_x_70:
[----:B------:R-:W-:Y:S02]  /*79f0*/  IMAD.MOV.U32 R13, RZ, RZ, R16 ;  /* 0x000000ffff0d7224 */ /* 0x000fe400078e0010 */
[----:B------:R-:W-:-:S07]  /*7a00*/  IMAD.MOV.U32 R9, RZ, RZ, R14 ;  /* 0x000000ffff097224 */ /* 0x000fce00078e000e */
[----:B------:R-:W-:Y:S05]  /*7a10*/  WARPSYNC.COLLECTIVE R15, `(.L_x_71) ;  /* 0x000000000f087348 */ /* 0x000fea0003c00000 */
[----:B------:R1:W2:Y:S02]  /*7a20*/  SHFL.IDX P6, R14, R13, R12, R11 ;  /* 0x0000000c0d0e7389 */ /* 0x0002a400000c000b */
[----:B-12---:R-:W-:Y:S05]  /*7a30*/  ENDCOLLECTIVE ;  /* 0x000000000000791b */ /* 0x006fea0003800000 */
.L_x_71:
[----:B------:R-:W-:Y:S02]  /*7a40*/  IMAD.MOV.U32 R5, RZ, RZ, R9 ;  /* 0x000000ffff057224 */ /* 0x000fe400078e0009 */
[----:B------:R-:W-:Y:S02]  /*7a50*/  IMAD.MOV.U32 R13, RZ, RZ, R7 ;  /* 0x000000ffff0d7224 */ /* 0x000fe400078e0007 */
[----:B------:R-:W-:-:S07]  /*7a60*/  IMAD.MOV.U32 R8, RZ, RZ, R14 ;  /* 0x000000ffff087224 */ /* 0x000fce00078e000e */
[----:B------:R-:W-:Y:S05]  /*7a70*/  WARPSYNC.COLLECTIVE R15, `(.L_x_72) ;  /* 0x000000000f087348 */ /* 0x000fea0003c00000 */
[----:B------:R1:W2:Y:S02]  /*7a80*/  SHFL.IDX P6, R14, R13, R12, R11 ;  /* 0x0000000c0d0e7389 */ /* 0x0002a400000c000b */
[----:B-12---:R-:W-:Y:S05]  /*7a90*/  ENDCOLLECTIVE ;  /* 0x000000000000791b */ /* 0x006fea0003800000 */
.L_x_72:
[----:B------:R-:W-:Y:S02]  /*7aa0*/  IMAD.MOV.U32 R4, RZ, RZ, R8 ;  /* 0x000000ffff047224 */ /* 0x000fe400078e0008 */
[----:B------:R-:W-:Y:S02]  /*7ab0*/  IMAD.MOV.U32 R13, RZ, RZ, R6 ;  /* 0x000000ffff0d7224 */ /* 0x000fe400078e0006 */
[----:B------:R-:W-:-:S07]  /*7ac0*/  IMAD.MOV.U32 R7, RZ, RZ, R14 ;  /* 0x000000ffff077224 */ /* 0x000fce00078e000e */
[----:B------:R-:W-:Y:S05]  /*7ad0*/  WARPSYNC.COLLECTIVE R15, `(.L_x_73) ;  /* 0x000000000f087348 */ /* 0x000fea0003c00000 */
[----:B------:R1:W2:Y:S02]  /*7ae0*/  SHFL.IDX P6, R14, R13, R12, R11 ;  /* 0x0000000c0d0e7389 */ /* 0x0002a400000c000b */
[----:B-12---:R-:W-:Y:S05]  /*7af0*/  ENDCOLLECTIVE ;  /* 0x000000000000791b */ /* 0x006fea0003800000 */
.L_x_73:
[----:B------:R-:W-:Y:S02]  /*7b00*/  IMAD.MOV.U32 R9, RZ, RZ, R7 ;  /* 0x000000ffff097224 */ /* 0x000fe400078e0007 */
[----:B------:R-:W-:Y:S02]  /*7b10*/  IMAD.MOV.U32 R13, RZ, RZ, R19 ;  /* 0x000000ffff0d7224 */ /* 0x000fe400078e0013 */
[----:B------:R-:W-:-:S07]  /*7b20*/  IMAD.MOV.U32 R6, RZ, RZ, R14 ;  /* 0x000000ffff067224 */ /* 0x000fce00078e000e */
[----:B------:R-:W-:Y:S05]  /*7b30*/  WARPSYNC.COLLECTIVE R15, `(.L_x_74) ;  /* 0x000000000f087348 */ /* 0x000fea0003c00000 */
[----:B------:R1:W2:Y:S02]  /*7b40*/  SHFL.IDX P6, R14, R13, R12, R11 ;  /* 0x0000000c0d0e7389 */ /* 0x0002a400000c000b */
[----:B-12---:R-:W-:Y:S05]  /*7b50*/  ENDCOLLECTIVE ;  /* 0x000000000000791b */ /* 0x006fea0003800000 */
.L_x_74:
[----:B------:R-:W-:Y:S02]  /*7b60*/  IMAD.MOV.U32 R8, RZ, RZ, R6 ;  /* 0x000000ffff087224 */ /* 0x000fe400078e0006 */
[----:B------:R-:W-:Y:S02]  /*7b70*/  IMAD.MOV.U32 R13, RZ, RZ, R18 ;  /* 0x000000ffff0d7224 */ /* 0x000fe400078e0012 */
[----:B------:R-:W-:-:S07]  /*7b80*/  IMAD.MOV.U32 R19, RZ, RZ, R14 ;  /* 0x000000ffff137224 */ /* 0x000fce00078e000e */
[----:B------:R-:W-:Y:S05]  /*7b90*/  WARPSYNC.COLLECTIVE R15, `(.L_x_75) ;  /* 0x000000000f087348 */ /* 0x000fea0003c00000 */
[----:B------:R1:W2:Y:S02]  /*7ba0*/  SHFL.IDX P6, R14, R13, R12, R11 ;  /* 0x0000000c0d0e7389 */ /* 0x0002a400000c000b */
[----:B-12---:R-:W-:Y:S05]  /*7bb0*/  ENDCOLLECTIVE ;  /* 0x000000000000791b */ /* 0x006fea0003800000 */
.L_x_75:
[----:B------:R-:W-:Y:S05]  /*7bc0*/  BRA `(.L_x_76) ;  /* 0xffffffe000d47947 */ /* 0x000fea000383ffff */
.L_x_43:
[----:B------:R-:W-:Y:S01]  /*7bd0*/  BSSY B0, `(.L_x_77) ;  /* 0x0000007000007945 */ /* 0x000fe20003800000 */
[----:B------:R-:W-:Y:S02]  /*7be0*/  IMAD.MOV.U32 R13, RZ, RZ, R21 ;  /* 0x000000ffff0d7224 */ /* 0x000fe400078e0015 */
[----:B-12---:R-:W-:Y:S02]  /*7bf0*/  IMAD.MOV.U32 R11, RZ, RZ, 0x1f ;  /* 0x0000001fff0b7424 */ /* 0x006fe400078e00ff */
[----:B------:R-:W-:-:S07]  /*7c00*/  IMAD.MOV.U32 R15, RZ, RZ, -0x1 ;  /* 0xffffffffff0f7424 */ /* 0x000fce00078e00ff */
[----:B---3--:R-:W-:Y:S05]  /*7c10*/  WARPSYNC.COLLECTIVE R15, `(.L_x_78) ;  /* 0x000000000f087348 */ /* 0x008fea0003c00000 */
[----:B------:R1:W2:Y:S02]  /*7c20*/  SHFL.IDX P6, R14, R13, R12, R11 ;  /* 0x0000000c0d0e7389 */ /* 0x0002a400000c000b */
[----:B-123--:R-:W-:Y:S05]  /*7c30*/  ENDCOLLECTIVE ;  /* 0x000000000000791b */ /* 0x00efea0003800000 */
.L_x_78:
[----:B------:R-:W-:Y:S05]  /*7c40*/  BSYNC B0 ;  /* 0x0000000000007941 */ /* 0x000fea0003800000 */
.L_x_77:
[----:B------:R-:W-:Y:S02]  /*7c50*/  IMAD.MOV.U32 R13, RZ, RZ, R20 ;  /* 0x000000ffff0d7224 */ /* 0x000fe400078e0014 */
[----:B------:R-:W-:Y:S02]  /*7c60*/  IMAD.MOV.U32 R11, RZ, RZ, 0x1f ;  /* 0x0000001fff0b7424 */ /* 0x000fe400078e00ff */
[----:B------:R-:W-:Y:S02]  /*7c70*/  IMAD.MOV.U32 R15, RZ, RZ, -0x1 ;  /* 0xffffffffff0f7424 */ /* 0x000fe400078e00ff */
[----:B------:R-:W-:-:S07]  /*7c80*/  IMAD.MOV.U32 R3, RZ, RZ, R14 ;  /* 0x000000ffff037224 */ /* 0x000fce00078e000e */
[----:B------:R-:W-:Y:S05]  /*7c90*/  WARPSYNC.COLLECTIVE R15, `(.L_x_79) ;  /* 0x000000000f087348 */ /* 0x000fea0003c00000 */
[----:B------:R1:W2:Y:S02]  /*7ca0*/  SHFL.IDX P6, R14, R13, R12, R11 ;  /* 0x0000000c0d0e7389 */ /* 0x0002a400000c000b */
[----:B-12---:R-:W-:Y:S05]  /*7cb0*/  ENDCOLLECTIVE ;  /* 0x000000000000791b */ /* 0x006fea0003800000 */
.L_x_79:
[----:B------:R-:W-:Y:S02]  /*7cc0*/  IMAD.MOV.U32 R7, RZ, RZ, R3 ;  /* 0x000000ffff077224 */ /* 0x000fe400078e0003 */
[----:B------:R-:W-:Y:S02]  /*7cd0*/  IMAD.MOV.U32 R13, RZ, RZ, R25 ;  /* 0x000000ffff0d7224 */ /* 0x000fe400078e0019 */
[----:B------:R-:W-:-:S07]  /*7ce0*/  IMAD.MOV.U32 R2, RZ, RZ, R14 ;  /* 0x000000ffff027224 */ /* 0x000fce00078e000e */
[----:B------:R-:W-:Y:S05]  /*7cf0*/  WARPSYNC.COLLECTIVE R15, `(.L_x_80) ;  /* 0x000000000f087348 */ /* 0x000fea0003c00000 */
[----:B------:R1:W2:Y:S02]  /*7d00*/  SHFL.IDX P6, R14, R13, R12, R11 ;  /* 0x0000000c0d0e7389 */ /* 0x0002a400000c000b */
[----:B-12---:R-:W-:Y:S05]  /*7d10*/  ENDCOLLECTIVE ;  /* 0x000000000000791b */ /* 0x006fea0003800000 */
.L_x_80:
[----:B------:R-:W-:Y:S02]  /*7d20*/  IMAD.MOV.U32 R6, RZ, RZ, R2 ;  /* 0x000000ffff067224 */ /* 0x000fe400078e0002 */
[----:B------:R-:W-:Y:S02]  /*7d30*/  IMAD.MOV.U32 R13, RZ, RZ, R24 ;  /* 0x000000ffff0d7224 */ /* 0x000fe400078e0018 */
[----:B------:R-:W-:-:S07]  /*7d40*/  IMAD.MOV.U32 R5, RZ, RZ, R14 ;  /* 0x000000ffff057224 */ /* 0x000fce00078e000e */
[----:B------:R-:W-:Y:S05]  /*7d50*/  WARPSYNC.COLLECTIVE R15, `(.L_x_81) ;  /* 0x000000000f087348 */ /* 0x000fea0003c00000 */
[----:B------:R1:W2:Y:S02]  /*7d60*/  SHFL.IDX P6, R14, R13, R12, R11 ;  /* 0x0000000c0d0e7389 */ /* 0x0002a400000c000b */
[----:B-12---:R-:W-:Y:S05]  /*7d70*/  ENDCOLLECTIVE ;  /* 0x000000000000791b */ /* 0x006fea0003800000 */
.L_x_81:
[----:B------:R-:W-:Y:S02]  /*7d80*/  IMAD.MOV.U32 R3, RZ, RZ, R5 ;  /* 0x000000ffff037224 */ /* 0x000fe400078e0005 */
[----:B------:R-:W-:Y:S02]  /*7d90*/  IMAD.MOV.U32 R13, RZ, RZ, R23 ;  /* 0x000000ffff0d7224 */ /* 0x000fe400078e0017 */
[----:B------:R-:W-:-:S07]  /*7da0*/  IMAD.MOV.U32 R4, RZ, RZ, R14 ;  /* 0x000000ffff047224 */ /* 0x000fce00078e000e */
[----:B------:R-:W-:Y:S05]  /*7db0*/  WARPSYNC.COLLECTIVE R15, `(.L_x_82) ;  /* 0x000000000f087348 */ /* 0x000fea0003c00000 */
[----:B------:R1:W2:Y:S02]  /*7dc0*/  SHFL.IDX P6, R14, R13, R12, R11 ;  /* 0x0000000c0d0e7389 */ /* 0x0002a400000c000b */
[----:B-12---:R-:W-:Y:S05]  /*7dd0*/  ENDCOLLECTIVE ;  /* 0x000000000000791b */ /* 0x006fea0003800000 */
.L_x_82:
[----:B------:R-:W-:Y:S02]  /*7de0*/  IMAD.MOV.U32 R2, RZ, RZ, R4 ;  /* 0x000000ffff027224 */ /* 0x000fe400078e0004 */
[----:B------:R-:W-:Y:S02]  /*7df0*/  IMAD.MOV.U32 R13, RZ, RZ, R22 ;  /* 0x000000ffff0d7224 */ /* 0x000fe400078e0016 */
[----:B------:R-:W-:-:S07]  /*7e00*/  IMAD.MOV.U32 R9, RZ, RZ, R14 ;  /* 0x000000ffff097224 */ /* 0x000fce00078e000e */
[----:B------:R-:W-:Y:S05]  /*7e10*/  WARPSYNC.COLLECTIVE R15, `(.L_x_83) ;  /* 0x000000000f087348 */ /* 0x000fea0003c00000 */
[----:B------:R1:W2:Y:S02]  /*7e20*/  SHFL.IDX P6, R14, R13, R12, R11 ;  /* 0x0000000c0d0e7389 */ /* 0x0002a400000c000b */
[----:B-12---:R-:W-:Y:S05]  /*7e30*/  ENDCOLLECTIVE ;  /* 0x000000000000791b */ /* 0x006fea0003800000 */
.L_x_83:
[----:B------:R-:W-:Y:S02]  /*7e40*/  IMAD.MOV.U32 R5, RZ, RZ, R9 ;  /* 0x000000ffff057224 */ /* 0x000fe400078e0009 */
[----:B------:R-:W-:Y:S02]  /*7e50*/  IMAD.MOV.U32 R13, RZ, RZ, R27 ;  /* 0x000000ffff0d7224 */ /* 0x000fe400078e001b */
[----:B------:R-:W-:-:S07]  /*7e60*/  IMAD.MOV.U32 R8, RZ, RZ, R14 ;  /* 0x000000ffff087224 */ /* 0x000fce00078e000e */
[----:B------:R-:W-:Y:S05]  /*7e70*/  WARPSYNC.COLLECTIVE R15, `(.L_x_84) ;  /* 0x000000000f087348 */ /* 0x000fea0003c00000 */
[----:B------:R1:W2:Y:S02]  /*7e80*/  SHFL.IDX P6, R14, R13, R12, R11 ;  /* 0x0000000c0d0e7389 */ /* 0x0002a400000c000b */
[----:B-12---:R-:W-:Y:S05]  /*7e90*/  ENDCOLLECTIVE ;  /* 0x000000000000791b */ /* 0x006fea0003800000 */
.L_x_84:
[----:B------:R-:W-:Y:S02]  /*7ea0*/  IMAD.MOV.U32 R4, RZ, RZ, R8 ;  /* 0x000000ffff047224 */ /* 0x000fe400078e0008 */
[----:B------:R-:W-:Y:S02]  /*7eb0*/  IMAD.MOV.U32 R13, RZ, RZ, R26 ;  /* 0x000000ffff0d7224 */ /* 0x000fe400078e001a */
[----:B------:R-:W-:-:S07]  /*7ec0*/  IMAD.MOV.U32 R17, RZ, RZ, R14 ;  /* 0x000000ffff117224 */ /* 0x000fce00078e000e */
[----:B------:R-:W-:Y:S05]  /*7ed0*/  WARPSYNC.COLLECTIVE R15, `(.L_x_85) ;  /* 0x000000000f087348 */ /* 0x000fea0003c00000 */
[----:B------:R1:W2:Y:S02]  /*7ee0*/  SHFL.IDX P6, R14, R13, R12, R11 ;  /* 0x0000000c0d0e7389 */ /* 0x0002a400000c000b */
[----:B-12---:R-:W-:Y:S05]  /*7ef0*/  ENDCOLLECTIVE ;  /* 0x000000000000791b */ /* 0x006fea0003800000 */
.L_x_85:
[----:B------:R-:W-:Y:S05]  /*7f00*/  BRA `(.L_x_86) ;  /* 0xffffffe800a47947 */ /* 0x000fea000383ffff */
.L_x_87:
[----:B------:R-:W-:-:S00]  /*7f10*/  BRA `(.L_x_87) ;  /* 0xfffffffc00fc7947 */ /* 0x000fc0000383ffff */
[----:B------:R-:W-:-:S00]  /*7f20*/  NOP ;  /* 0x0000000000007918 */ /* 0x000fc00000000000 */
        /* <DEDUP_REMOVED lines=13> */
.L_x_88:


//--------------------- .nv.global.init           --------------------------
	.section	.nv.global.init,"aw",@progbits
.nv.global.init:
	.type		$str$1,@object
	.size		$str$1,($str$3 - $str$1)
$str$1:
        /*0000*/ 	.byte	0x2f, 0x74, 0x6d, 0x70, 0x2f, 0x73, 0x61, 0x73, 0x73, 0x5f, 0x63, 0x75, 0x5f, 0x67, 0x6d, 0x65
        /*0010*/ 	.byte	0x38, 0x64, 0x66, 0x30, 0x78, 0x2f, 0x6b, 0x2e, 0x63, 0x75, 0x00
	.type		$str$3,@object
	.size		$str$3,($str$2 - $str$3)
$str$3:
        /*001b*/ 	.byte	0x62, 0x6c, 0x6f, 0x63, 0x6b, 0x44, 0x69, 0x6d, 0x2e, 0x79, 0x20, 0x2a, 0x20, 0x62, 0x6c, 0x6f
        /*002b*/ 	.byte	0x63, 0x6b, 0x44, 0x69, 0x6d, 0x2e, 0x7a, 0x20, 0x3d, 0x3d, 0x20, 0x31, 0x36, 0x00
	.type		$str$2,@object
	.size		$str$2,($str - $str$2)
$str$2:
        /*0039*/ 	.byte	0x62, 0x6c, 0x6f, 0x63, 0x6b, 0x44, 0x69, 0x6d, 0x2e, 0x78, 0x20, 0x3d, 0x3d, 0x20, 0x33, 0x32
        /*0049*/ 	.byte	0x20, 0x26, 0x26, 0x20, 0x77, 0x61, 0x72, 0x70, 0x5f, 0x69, 0x64, 0x20, 0x3c, 0x20, 0x38, 0x00
	.type		$str,@object
	.size		$str,(__unnamed_1 - $str)
$str:
        /*0059*/ 	.byte	0x62, 0x6c, 0x6f, 0x63, 0x6b, 0x44, 0x69, 0x6d, 0x2e, 0x79, 0x20, 0x3d, 0x3d, 0x20, 0x34, 0x20
        /*0069*/ 	.byte	0x26, 0x26, 0x20, 0x62, 0x6c, 0x6f, 0x63, 0x6b, 0x44, 0x69, 0x6d, 0x2e, 0x7a, 0x20, 0x3d, 0x3d
        /*0079*/ 	.byte	0x20, 0x34, 0x00
	.type		__unnamed_1,@object
	.size		__unnamed_1,($str$4 - __unnamed_1)
__unnamed_1:
        /*007c*/ 	.byte	0x47, 0x4c, 0x6f, 0x61, 0x64, 0x46, 0x69, 0x72, 0x73, 0x74, 0x50, 0x6f, 0x73, 0x3a, 0x3a, 0x47
        /*008c*/ 	.byte	0x4c, 0x6f, 0x61, 0x64, 0x46, 0x69, 0x72, 0x73, 0x74, 0x50, 0x6f, 0x73, 0x28, 0x75, 0x6e, 0x73
        /*009c*/ 	.byte	0x69, 0x67, 0x6e, 0x65, 0x64, 0x20, 0x69, 0x6e, 0x74, 0x2c, 0x20, 0x5f, 0x5f, 0x6e, 0x76, 0x5f
        /*00ac*/ 	.byte	0x62, 0x6f, 0x6f, 0x6c, 0x29, 0x00
	.type		$str$4,@object
	.size		$str$4,(__unnamed_3 - $str$4)
$str$4:
        /*00b2*/ 	.byte	0x62, 0x6c, 0x6f, 0x63, 0x6b, 0x44, 0x69, 0x6d, 0x2e, 0x79, 0x20, 0x3d, 0x3d, 0x20, 0x34, 0x20
        /*00c2*/ 	.byte	0x26, 0x26, 0x20, 0x62, 0x6c, 0x6f, 0x63, 0x6b, 0x44, 0x69, 0x6d, 0x2e, 0x7a, 0x20, 0x3d, 0x3d
        /*00d2*/ 	.byte	0x20, 0x34, 0x20, 0x26, 0x26, 0x20, 0x62, 0x6c, 0x6f, 0x63, 0x6b, 0x44, 0x69, 0x6d, 0x2e, 0x78
        /*00e2*/ 	.byte	0x20, 0x3d, 0x3d, 0x20, 0x33, 0x32, 0x00
	.type		__unnamed_3,@object
	.size		__unnamed_3,(__unnamed_4 - __unnamed_3)
__unnamed_3:
        /*00e9*/ 	.byte	0x57, 0x61, 0x72, 0x70, 0x41, 0x63, 0x63, 0x75, 0x6d, 0x75, 0x6c, 0x61, 0x74, 0x6f, 0x72, 0x3a
        /*00f9*/ 	.byte	0x3a, 0x57, 0x61, 0x72, 0x70, 0x41, 0x63, 0x63, 0x75, 0x6d, 0x75, 0x6c, 0x61, 0x74, 0x6f, 0x72
        /*0109*/ 	.byte	0x28, 0x75, 0x6e, 0x73, 0x69, 0x67, 0x6e, 0x65, 0x64, 0x20, 0x6c, 0x6f, 0x6e, 0x67, 0x2c, 0x20
        /*0119*/ 	.byte	0x75, 0x6e, 0x73, 0x69, 0x67, 0x6e, 0x65, 0x64, 0x20, 0x6c, 0x6f, 0x6e, 0x67, 0x2c, 0x20, 0x75
        /*0129*/ 	.byte	0x6e, 0x73, 0x69, 0x67, 0x6e, 0x65, 0x64, 0x20, 0x6c, 0x6f, 0x6e, 0x67, 0x2c, 0x20, 0x75, 0x6e
        /*0139*/ 	.byte	0x73, 0x69, 0x67, 0x6e, 0x65, 0x64, 0x20, 0x6c, 0x6f, 0x6e, 0x67, 0x29, 0x00
	.type		__unnamed_4,@object
	.size		__unnamed_4,(__unnamed_2 - __unnamed_4)
__unnamed_4:
        /*0146*/ 	.byte	0x76, 0x6f, 0x69, 0x64, 0x20, 0x64, 0x67, 0x65, 0x6d, 0x6d, 0x5f, 0x6b, 0x65, 0x72, 0x6e, 0x65
        /* <DEDUP_REMOVED lines=9> */
        /*01e6*/ 	.byte	0x69, 0x67, 0x6e, 0x65, 0x64, 0x20, 0x6c, 0x6f, 0x6e, 0x67, 0x29, 0x00
	.type		__unnamed_2,@object
	.size		__unnamed_2,(.L_1 - __unnamed_2)
__unnamed_2:
        /* <DEDUP_REMOVED lines=11> */
        /*02a2*/ 	.byte	0x64, 0x20, 0x6c, 0x6f, 0x6e, 0x67, 0x29, 0x00
.L_1:


//--------------------- .nv.shared._Z12dgemm_kernelPKdS0_Pdmmmbbmmm --------------------------
	.section	.nv.shared._Z12dgemm_kernelPKdS0_Pdmmmbbmmm,"aw",@nobits
	.sectionflags	@""
	.align	16
.nv.shared._Z12dgemm_kernelPKdS0_Pdmmmbbmmm:
	.zero		33792


//--------------------- .nv.shared.reserved.0     --------------------------
	.section	.nv.shared.reserved.0,"aw",@nobits
	.weak		__nv_reservedSMEM_offset_0_alias
	.size		__nv_reservedSMEM_offset_0_alias, 0, 64
	.other		__nv_reservedSMEM_offset_0_alias,@"STO_CUDA_RESERVED_SHARED STV_DEFAULT"
__nv_reservedSMEM_offset_0_alias:
	.zero		0
	.zero		64


//--------------------- .nv.constant0._Z12dgemm_kernelPKdS0_Pdmmmbbmmm --------------------------
	.section	.nv.constant0._Z12dgemm_kernelPKdS0_Pdmmmbbmmm,"a",@progbits
	.sectionflags	@""
	.align	4
.nv.constant0._Z12dgemm_kernelPKdS0_Pdmmmbbmmm:
	.zero		976


//--------------------- SYMBOLS --------------------------

	.type		.nv.reservedSmem.offset0,@object
	.size		.nv.reservedSmem.offset0,0x4
	.type		.nv.reservedSmem.cap,@object
	.size		.nv.reservedSmem.cap,0x4
	.type		__assertfail,@function
